//
// Generated by NVIDIA NVVM Compiler
//
// Compiler Build ID: CL-36424714
// Cuda compilation tools, release 13.0, V13.0.88
// Based on NVVM 20.0.0
//

.version 9.0
.target sm_100
.address_size 64

	// .globl	_ZN8pygpukit3ops4tf3231sgemm_tf32_single_tile_verifiedEPKfS3_Pfiii
// _ZZN8pygpukit3ops4tf3224sgemm_tf32_ampere_kernelEPKfS3_PfiiiE3smA has been demoted
// _ZZN8pygpukit3ops4tf3224sgemm_tf32_ampere_kernelEPKfS3_PfiiiE3smB has been demoted

.visible .entry _ZN8pygpukit3ops4tf3231sgemm_tf32_single_tile_verifiedEPKfS3_Pfiii(
	.param .u64 .ptr .align 1 _ZN8pygpukit3ops4tf3231sgemm_tf32_single_tile_verifiedEPKfS3_Pfiii_param_0,
	.param .u64 .ptr .align 1 _ZN8pygpukit3ops4tf3231sgemm_tf32_single_tile_verifiedEPKfS3_Pfiii_param_1,
	.param .u64 .ptr .align 1 _ZN8pygpukit3ops4tf3231sgemm_tf32_single_tile_verifiedEPKfS3_Pfiii_param_2,
	.param .u32 _ZN8pygpukit3ops4tf3231sgemm_tf32_single_tile_verifiedEPKfS3_Pfiii_param_3,
	.param .u32 _ZN8pygpukit3ops4tf3231sgemm_tf32_single_tile_verifiedEPKfS3_Pfiii_param_4,
	.param .u32 _ZN8pygpukit3ops4tf3231sgemm_tf32_single_tile_verifiedEPKfS3_Pfiii_param_5
)
{
	.reg .pred 	%p<20>;
	.reg .b32 	%r<153>;
	.reg .b32 	%f<122>;
	.reg .b64 	%rd<65>;

	ld.param.u64 	%rd5, [_ZN8pygpukit3ops4tf3231sgemm_tf32_single_tile_verifiedEPKfS3_Pfiii_param_1];
	ld.param.u64 	%rd6, [_ZN8pygpukit3ops4tf3231sgemm_tf32_single_tile_verifiedEPKfS3_Pfiii_param_2];
	ld.param.u32 	%r49, [_ZN8pygpukit3ops4tf3231sgemm_tf32_single_tile_verifiedEPKfS3_Pfiii_param_3];
	ld.param.u32 	%r50, [_ZN8pygpukit3ops4tf3231sgemm_tf32_single_tile_verifiedEPKfS3_Pfiii_param_4];
	cvta.to.global.u64 	%rd1, %rd5;
	cvta.to.global.u64 	%rd2, %rd6;
	mov.u32 	%r1, %tid.x;
	setp.gt.u32 	%p1, %r1, 31;
	@%p1 bra 	$L__BB0_18;
	ld.param.u32 	%r135, [_ZN8pygpukit3ops4tf3231sgemm_tf32_single_tile_verifiedEPKfS3_Pfiii_param_5];
	shr.u32 	%r2, %r1, 2;
	and.b32  	%r3, %r1, 3;
	setp.lt.s32 	%p2, %r135, 1;
	mov.f32 	%f101, 0f00000000;
	mov.f32 	%f100, %f101;
	mov.f32 	%f99, %f101;
	mov.f32 	%f98, %f101;
	@%p2 bra 	$L__BB0_10;
	ld.param.u32 	%r136, [_ZN8pygpukit3ops4tf3231sgemm_tf32_single_tile_verifiedEPKfS3_Pfiii_param_5];
	mad.lo.s32 	%r4, %r136, %r2, %r3;
	add.s32 	%r5, %r136, -1;
	shr.u32 	%r53, %r5, 3;
	add.s32 	%r6, %r53, 1;
	setp.lt.u32 	%p3, %r136, 25;
	mov.f32 	%f98, 0f00000000;
	mov.b32 	%r151, 0;
	mov.f32 	%f99, %f98;
	mov.f32 	%f100, %f98;
	mov.f32 	%f101, %f98;
	@%p3 bra 	$L__BB0_5;
	ld.param.u32 	%r137, [_ZN8pygpukit3ops4tf3231sgemm_tf32_single_tile_verifiedEPKfS3_Pfiii_param_5];
	or.b32  	%r55, %r3, 12;
	mad.lo.s32 	%r149, %r50, %r55, %r2;
	or.b32  	%r56, %r3, 8;
	mad.lo.s32 	%r148, %r50, %r56, %r2;
	or.b32  	%r57, %r3, 20;
	mad.lo.s32 	%r147, %r50, %r57, %r2;
	or.b32  	%r58, %r3, 16;
	mad.lo.s32 	%r146, %r50, %r58, %r2;
	or.b32  	%r59, %r3, 28;
	mad.lo.s32 	%r145, %r50, %r59, %r2;
	or.b32  	%r60, %r3, 24;
	mad.lo.s32 	%r144, %r50, %r60, %r2;
	or.b32  	%r61, %r3, 4;
	mad.lo.s32 	%r143, %r50, %r61, %r2;
	mad.lo.s32 	%r142, %r50, %r3, %r2;
	and.b32  	%r62, %r6, 1073741820;
	neg.s32 	%r141, %r62;
	add.s32 	%r63, %r2, 8;
	mad.lo.s32 	%r140, %r137, %r63, %r3;
	mov.f32 	%f98, 0f00000000;
	mov.b32 	%r151, 0;
	mov.u32 	%r139, %r4;
$L__BB0_4:
	.pragma "nounroll";
	ld.param.u64 	%rd63, [_ZN8pygpukit3ops4tf3231sgemm_tf32_single_tile_verifiedEPKfS3_Pfiii_param_0];
	mul.wide.s32 	%rd7, %r140, 4;
	cvta.to.global.u64 	%rd8, %rd63;
	add.s64 	%rd9, %rd8, 64;
	add.s64 	%rd10, %rd9, %rd7;
	mul.wide.s32 	%rd11, %r139, 4;
	add.s64 	%rd12, %rd9, %rd11;
	ld.global.nc.u32 	%r64, [%rd12+-64];
	ld.global.nc.u32 	%r65, [%rd10+-64];
	ld.global.nc.u32 	%r66, [%rd12+-48];
	ld.global.nc.u32 	%r67, [%rd10+-48];
	mul.wide.s32 	%rd13, %r142, 4;
	add.s64 	%rd14, %rd1, %rd13;
	ld.global.nc.u32 	%r68, [%rd14];
	mul.wide.s32 	%rd15, %r143, 4;
	add.s64 	%rd16, %rd1, %rd15;
	ld.global.nc.u32 	%r69, [%rd16];
	// begin inline asm
	mma.sync.aligned.m16n8k8.row.col.f32.tf32.tf32.f32 {%f101, %f100, %f99, %f98}, {%r64, %r65, %r66, %r67}, {%r68, %r69}, {%f101, %f100, %f99, %f98};
	// end inline asm
	ld.global.nc.u32 	%r70, [%rd12+-32];
	ld.global.nc.u32 	%r71, [%rd10+-32];
	ld.global.nc.u32 	%r72, [%rd12+-16];
	ld.global.nc.u32 	%r73, [%rd10+-16];
	mul.wide.s32 	%rd17, %r148, 4;
	add.s64 	%rd18, %rd1, %rd17;
	ld.global.nc.u32 	%r74, [%rd18];
	mul.wide.s32 	%rd19, %r149, 4;
	add.s64 	%rd20, %rd1, %rd19;
	ld.global.nc.u32 	%r75, [%rd20];
	// begin inline asm
	mma.sync.aligned.m16n8k8.row.col.f32.tf32.tf32.f32 {%f101, %f100, %f99, %f98}, {%r70, %r71, %r72, %r73}, {%r74, %r75}, {%f101, %f100, %f99, %f98};
	// end inline asm
	ld.global.nc.u32 	%r76, [%rd12];
	ld.global.nc.u32 	%r77, [%rd10];
	ld.global.nc.u32 	%r78, [%rd12+16];
	ld.global.nc.u32 	%r79, [%rd10+16];
	mul.wide.s32 	%rd21, %r146, 4;
	add.s64 	%rd22, %rd1, %rd21;
	ld.global.nc.u32 	%r80, [%rd22];
	mul.wide.s32 	%rd23, %r147, 4;
	add.s64 	%rd24, %rd1, %rd23;
	ld.global.nc.u32 	%r81, [%rd24];
	// begin inline asm
	mma.sync.aligned.m16n8k8.row.col.f32.tf32.tf32.f32 {%f101, %f100, %f99, %f98}, {%r76, %r77, %r78, %r79}, {%r80, %r81}, {%f101, %f100, %f99, %f98};
	// end inline asm
	ld.global.nc.u32 	%r82, [%rd12+32];
	ld.global.nc.u32 	%r83, [%rd10+32];
	ld.global.nc.u32 	%r84, [%rd12+48];
	ld.global.nc.u32 	%r85, [%rd10+48];
	mul.wide.s32 	%rd25, %r144, 4;
	add.s64 	%rd26, %rd1, %rd25;
	ld.global.nc.u32 	%r86, [%rd26];
	mul.wide.s32 	%rd27, %r145, 4;
	add.s64 	%rd28, %rd1, %rd27;
	ld.global.nc.u32 	%r87, [%rd28];
	// begin inline asm
	mma.sync.aligned.m16n8k8.row.col.f32.tf32.tf32.f32 {%f101, %f100, %f99, %f98}, {%r82, %r83, %r84, %r85}, {%r86, %r87}, {%f101, %f100, %f99, %f98};
	// end inline asm
	add.s32 	%r151, %r151, 32;
	shl.b32 	%r88, %r50, 5;
	add.s32 	%r149, %r149, %r88;
	add.s32 	%r148, %r148, %r88;
	add.s32 	%r147, %r147, %r88;
	add.s32 	%r146, %r146, %r88;
	add.s32 	%r145, %r145, %r88;
	add.s32 	%r144, %r144, %r88;
	add.s32 	%r143, %r143, %r88;
	add.s32 	%r142, %r142, %r88;
	add.s32 	%r141, %r141, 4;
	add.s32 	%r140, %r140, 32;
	add.s32 	%r139, %r139, 32;
	setp.ne.s32 	%p4, %r141, 0;
	@%p4 bra 	$L__BB0_4;
$L__BB0_5:
	ld.param.u32 	%r138, [_ZN8pygpukit3ops4tf3231sgemm_tf32_single_tile_verifiedEPKfS3_Pfiii_param_5];
	ld.param.u64 	%rd64, [_ZN8pygpukit3ops4tf3231sgemm_tf32_single_tile_verifiedEPKfS3_Pfiii_param_0];
	cvta.to.global.u64 	%rd3, %rd64;
	shl.b32 	%r90, %r138, 3;
	add.s32 	%r42, %r4, %r90;
	and.b32  	%r43, %r1, 3;
	shr.u32 	%r91, %r5, 3;
	add.s32 	%r92, %r91, 1;
	and.b32  	%r89, %r92, 3;
	setp.eq.s32 	%p5, %r89, 0;
	@%p5 bra 	$L__BB0_10;
	setp.eq.s32 	%p6, %r89, 1;
	@%p6 bra 	$L__BB0_8;
	add.s32 	%r105, %r4, %r151;
	mul.wide.s32 	%rd29, %r105, 4;
	add.s64 	%rd30, %rd3, %rd29;
	ld.global.nc.u32 	%r93, [%rd30];
	add.s32 	%r106, %r42, %r151;
	mul.wide.s32 	%rd31, %r106, 4;
	add.s64 	%rd32, %rd3, %rd31;
	ld.global.nc.u32 	%r94, [%rd32];
	ld.global.nc.u32 	%r95, [%rd30+16];
	ld.global.nc.u32 	%r96, [%rd32+16];
	add.s32 	%r107, %r151, %r43;
	mad.lo.s32 	%r108, %r107, %r50, %r2;
	mul.wide.s32 	%rd33, %r108, 4;
	add.s64 	%rd34, %rd1, %rd33;
	ld.global.nc.u32 	%r97, [%rd34];
	shl.b32 	%r109, %r50, 2;
	add.s32 	%r110, %r108, %r109;
	mul.wide.s32 	%rd35, %r110, 4;
	add.s64 	%rd36, %rd1, %rd35;
	ld.global.nc.u32 	%r98, [%rd36];
	// begin inline asm
	mma.sync.aligned.m16n8k8.row.col.f32.tf32.tf32.f32 {%f101, %f100, %f99, %f98}, {%r93, %r94, %r95, %r96}, {%r97, %r98}, {%f101, %f100, %f99, %f98};
	// end inline asm
	ld.global.nc.u32 	%r99, [%rd30+32];
	ld.global.nc.u32 	%r100, [%rd32+32];
	ld.global.nc.u32 	%r101, [%rd30+48];
	ld.global.nc.u32 	%r102, [%rd32+48];
	add.s32 	%r111, %r107, 8;
	mad.lo.s32 	%r112, %r111, %r50, %r2;
	mul.wide.s32 	%rd37, %r112, 4;
	add.s64 	%rd38, %rd1, %rd37;
	ld.global.nc.u32 	%r103, [%rd38];
	add.s32 	%r113, %r112, %r109;
	mul.wide.s32 	%rd39, %r113, 4;
	add.s64 	%rd40, %rd1, %rd39;
	ld.global.nc.u32 	%r104, [%rd40];
	// begin inline asm
	mma.sync.aligned.m16n8k8.row.col.f32.tf32.tf32.f32 {%f101, %f100, %f99, %f98}, {%r99, %r100, %r101, %r102}, {%r103, %r104}, {%f101, %f100, %f99, %f98};
	// end inline asm
	add.s32 	%r151, %r151, 16;
$L__BB0_8:
	and.b32  	%r114, %r5, 8;
	setp.ne.s32 	%p7, %r114, 0;
	@%p7 bra 	$L__BB0_10;
	add.s32 	%r121, %r4, %r151;
	mul.wide.s32 	%rd41, %r121, 4;
	add.s64 	%rd42, %rd3, %rd41;
	ld.global.nc.u32 	%r115, [%rd42];
	add.s32 	%r122, %r42, %r151;
	mul.wide.s32 	%rd43, %r122, 4;
	add.s64 	%rd44, %rd3, %rd43;
	ld.global.nc.u32 	%r116, [%rd44];
	ld.global.nc.u32 	%r117, [%rd42+16];
	ld.global.nc.u32 	%r118, [%rd44+16];
	add.s32 	%r123, %r151, %r43;
	mad.lo.s32 	%r124, %r123, %r50, %r2;
	mul.wide.s32 	%rd45, %r124, 4;
	add.s64 	%rd46, %rd1, %rd45;
	ld.global.nc.u32 	%r119, [%rd46];
	shl.b32 	%r125, %r50, 2;
	add.s32 	%r126, %r124, %r125;
	mul.wide.s32 	%rd47, %r126, 4;
	add.s64 	%rd48, %rd1, %rd47;
	ld.global.nc.u32 	%r120, [%rd48];
	// begin inline asm
	mma.sync.aligned.m16n8k8.row.col.f32.tf32.tf32.f32 {%f101, %f100, %f99, %f98}, {%r115, %r116, %r117, %r118}, {%r119, %r120}, {%f101, %f100, %f99, %f98};
	// end inline asm
$L__BB0_10:
	shl.b32 	%r128, %r1, 1;
	and.b32  	%r46, %r128, 6;
	setp.ge.s32 	%p8, %r2, %r49;
	setp.ge.s32 	%p9, %r46, %r50;
	or.pred  	%p10, %p8, %p9;
	@%p10 bra 	$L__BB0_12;
	mad.lo.s32 	%r129, %r50, %r2, %r46;
	mul.wide.u32 	%rd49, %r129, 4;
	add.s64 	%rd50, %rd2, %rd49;
	st.global.f32 	[%rd50], %f101;
$L__BB0_12:
	setp.ge.s32 	%p11, %r2, %r49;
	add.s32 	%r47, %r46, 1;
	setp.ge.s32 	%p12, %r47, %r50;
	or.pred  	%p13, %p11, %p12;
	@%p13 bra 	$L__BB0_14;
	mul.lo.s32 	%r131, %r50, %r2;
	cvt.u64.u32 	%rd51, %r131;
	cvt.u64.u32 	%rd52, %r46;
	add.s64 	%rd53, %rd52, %rd51;
	shl.b64 	%rd54, %rd53, 2;
	add.s64 	%rd55, %rd2, %rd54;
	st.global.f32 	[%rd55+4], %f100;
$L__BB0_14:
	setp.ge.s32 	%p14, %r46, %r50;
	add.s32 	%r48, %r2, 8;
	setp.ge.s32 	%p15, %r48, %r49;
	or.pred  	%p16, %p15, %p14;
	@%p16 bra 	$L__BB0_16;
	mad.lo.s32 	%r133, %r50, %r48, %r46;
	mul.wide.u32 	%rd56, %r133, 4;
	add.s64 	%rd57, %rd2, %rd56;
	st.global.f32 	[%rd57], %f99;
$L__BB0_16:
	setp.ge.s32 	%p17, %r48, %r49;
	setp.ge.s32 	%p18, %r47, %r50;
	or.pred  	%p19, %p17, %p18;
	@%p19 bra 	$L__BB0_18;
	mul.lo.s32 	%r134, %r50, %r48;
	cvt.u64.u32 	%rd58, %r134;
	cvt.u64.u32 	%rd59, %r46;
	add.s64 	%rd60, %rd59, %rd58;
	shl.b64 	%rd61, %rd60, 2;
	add.s64 	%rd62, %rd2, %rd61;
	st.global.f32 	[%rd62+4], %f98;
$L__BB0_18:
	ret;

}
	// .globl	_ZN8pygpukit3ops4tf3224sgemm_tf32_ampere_kernelEPKfS3_Pfiii
.visible .entry _ZN8pygpukit3ops4tf3224sgemm_tf32_ampere_kernelEPKfS3_Pfiii(
	.param .u64 .ptr .align 1 _ZN8pygpukit3ops4tf3224sgemm_tf32_ampere_kernelEPKfS3_Pfiii_param_0,
	.param .u64 .ptr .align 1 _ZN8pygpukit3ops4tf3224sgemm_tf32_ampere_kernelEPKfS3_Pfiii_param_1,
	.param .u64 .ptr .align 1 _ZN8pygpukit3ops4tf3224sgemm_tf32_ampere_kernelEPKfS3_Pfiii_param_2,
	.param .u32 _ZN8pygpukit3ops4tf3224sgemm_tf32_ampere_kernelEPKfS3_Pfiii_param_3,
	.param .u32 _ZN8pygpukit3ops4tf3224sgemm_tf32_ampere_kernelEPKfS3_Pfiii_param_4,
	.param .u32 _ZN8pygpukit3ops4tf3224sgemm_tf32_ampere_kernelEPKfS3_Pfiii_param_5
)
.maxntid 256
.minnctapersm 2
{
	.reg .pred 	%p<292>;
	.reg .b32 	%r<574>;
	.reg .b32 	%f<707>;
	.reg .b64 	%rd<97>;
	// demoted variable
	.shared .align 4 .b8 _ZZN8pygpukit3ops4tf3224sgemm_tf32_ampere_kernelEPKfS3_PfiiiE3smA[20480];
	// demoted variable
	.shared .align 4 .b8 _ZZN8pygpukit3ops4tf3224sgemm_tf32_ampere_kernelEPKfS3_PfiiiE3smB[16896];
	ld.param.u64 	%rd10, [_ZN8pygpukit3ops4tf3224sgemm_tf32_ampere_kernelEPKfS3_Pfiii_param_0];
	ld.param.u64 	%rd11, [_ZN8pygpukit3ops4tf3224sgemm_tf32_ampere_kernelEPKfS3_Pfiii_param_1];
	ld.param.u32 	%r141, [_ZN8pygpukit3ops4tf3224sgemm_tf32_ampere_kernelEPKfS3_Pfiii_param_3];
	ld.param.u32 	%r142, [_ZN8pygpukit3ops4tf3224sgemm_tf32_ampere_kernelEPKfS3_Pfiii_param_4];
	ld.param.u32 	%r143, [_ZN8pygpukit3ops4tf3224sgemm_tf32_ampere_kernelEPKfS3_Pfiii_param_5];
	cvta.to.global.u64 	%rd1, %rd10;
	cvta.to.global.u64 	%rd2, %rd11;
	mov.u32 	%r1, %tid.x;
	mov.u32 	%r144, %ctaid.y;
	shl.b32 	%r2, %r144, 7;
	mov.u32 	%r145, %ctaid.x;
	shl.b32 	%r3, %r145, 7;
	shr.s32 	%r146, %r143, 31;
	shr.u32 	%r147, %r146, 28;
	add.s32 	%r148, %r143, %r147;
	shr.s32 	%r4, %r148, 4;
	and.b32  	%r547, %r1, 15;
	setp.ge.s32 	%p1, %r547, %r143;
	shr.u32 	%r6, %r1, 4;
	or.b32  	%r7, %r6, %r2;
	setp.ge.s32 	%p2, %r7, %r141;
	mov.f32 	%f547, 0f00000000;
	or.pred  	%p3, %p1, %p2;
	@%p3 bra 	$L__BB1_2;
	mad.lo.s32 	%r149, %r7, %r143, %r547;
	mul.wide.u32 	%rd12, %r149, 4;
	add.s64 	%rd13, %rd1, %rd12;
	ld.global.nc.f32 	%f547, [%rd13];
$L__BB1_2:
	shl.b32 	%r150, %r547, 2;
	mov.u32 	%r151, _ZZN8pygpukit3ops4tf3224sgemm_tf32_ampere_kernelEPKfS3_PfiiiE3smA;
	add.s32 	%r8, %r151, %r150;
	setp.ge.s32 	%p4, %r547, %r143;
	mad.lo.s32 	%r152, %r6, 80, %r8;
	st.shared.f32 	[%r152], %f547;
	or.b32  	%r9, %r1, 256;
	shr.u32 	%r10, %r9, 4;
	add.s32 	%r11, %r10, %r2;
	setp.ge.s32 	%p5, %r11, %r141;
	mov.f32 	%f548, 0f00000000;
	or.pred  	%p6, %p4, %p5;
	@%p6 bra 	$L__BB1_4;
	mad.lo.s32 	%r153, %r11, %r143, %r547;
	mul.wide.u32 	%rd14, %r153, 4;
	add.s64 	%rd15, %rd1, %rd14;
	ld.global.nc.f32 	%f548, [%rd15];
$L__BB1_4:
	setp.ge.s32 	%p7, %r547, %r143;
	mad.lo.s32 	%r154, %r10, 80, %r8;
	st.shared.f32 	[%r154], %f548;
	or.b32  	%r12, %r1, 512;
	shr.u32 	%r13, %r12, 4;
	add.s32 	%r14, %r13, %r2;
	setp.ge.s32 	%p8, %r14, %r141;
	mov.f32 	%f549, 0f00000000;
	or.pred  	%p9, %p7, %p8;
	@%p9 bra 	$L__BB1_6;
	mad.lo.s32 	%r155, %r14, %r143, %r547;
	mul.wide.u32 	%rd16, %r155, 4;
	add.s64 	%rd17, %rd1, %rd16;
	ld.global.nc.f32 	%f549, [%rd17];
$L__BB1_6:
	setp.ge.s32 	%p10, %r547, %r143;
	mad.lo.s32 	%r156, %r13, 80, %r8;
	st.shared.f32 	[%r156], %f549;
	or.b32  	%r15, %r1, 768;
	shr.u32 	%r16, %r15, 4;
	add.s32 	%r17, %r16, %r2;
	setp.ge.s32 	%p11, %r17, %r141;
	mov.f32 	%f550, 0f00000000;
	or.pred  	%p12, %p10, %p11;
	@%p12 bra 	$L__BB1_8;
	mad.lo.s32 	%r157, %r17, %r143, %r547;
	mul.wide.u32 	%rd18, %r157, 4;
	add.s64 	%rd19, %rd1, %rd18;
	ld.global.nc.f32 	%f550, [%rd19];
$L__BB1_8:
	setp.ge.s32 	%p13, %r547, %r143;
	mad.lo.s32 	%r158, %r16, 80, %r8;
	st.shared.f32 	[%r158], %f550;
	or.b32  	%r18, %r1, 1024;
	shr.u32 	%r19, %r18, 4;
	add.s32 	%r20, %r19, %r2;
	setp.ge.s32 	%p14, %r20, %r141;
	mov.f32 	%f551, 0f00000000;
	or.pred  	%p15, %p13, %p14;
	@%p15 bra 	$L__BB1_10;
	mad.lo.s32 	%r159, %r20, %r143, %r547;
	mul.wide.u32 	%rd20, %r159, 4;
	add.s64 	%rd21, %rd1, %rd20;
	ld.global.nc.f32 	%f551, [%rd21];
$L__BB1_10:
	setp.ge.s32 	%p16, %r547, %r143;
	mad.lo.s32 	%r160, %r19, 80, %r8;
	st.shared.f32 	[%r160], %f551;
	or.b32  	%r21, %r1, 1280;
	shr.u32 	%r22, %r21, 4;
	add.s32 	%r23, %r22, %r2;
	setp.ge.s32 	%p17, %r23, %r141;
	mov.f32 	%f552, 0f00000000;
	or.pred  	%p18, %p16, %p17;
	@%p18 bra 	$L__BB1_12;
	mad.lo.s32 	%r161, %r23, %r143, %r547;
	mul.wide.u32 	%rd22, %r161, 4;
	add.s64 	%rd23, %rd1, %rd22;
	ld.global.nc.f32 	%f552, [%rd23];
$L__BB1_12:
	setp.ge.s32 	%p19, %r547, %r143;
	mad.lo.s32 	%r162, %r22, 80, %r8;
	st.shared.f32 	[%r162], %f552;
	or.b32  	%r24, %r1, 1536;
	shr.u32 	%r25, %r24, 4;
	add.s32 	%r26, %r25, %r2;
	setp.ge.s32 	%p20, %r26, %r141;
	mov.f32 	%f553, 0f00000000;
	or.pred  	%p21, %p19, %p20;
	@%p21 bra 	$L__BB1_14;
	mad.lo.s32 	%r163, %r26, %r143, %r547;
	mul.wide.u32 	%rd24, %r163, 4;
	add.s64 	%rd25, %rd1, %rd24;
	ld.global.nc.f32 	%f553, [%rd25];
$L__BB1_14:
	setp.ge.s32 	%p22, %r547, %r143;
	mad.lo.s32 	%r164, %r25, 80, %r8;
	st.shared.f32 	[%r164], %f553;
	or.b32  	%r27, %r1, 1792;
	shr.u32 	%r28, %r27, 4;
	add.s32 	%r29, %r28, %r2;
	setp.ge.s32 	%p23, %r29, %r141;
	mov.f32 	%f554, 0f00000000;
	or.pred  	%p24, %p22, %p23;
	@%p24 bra 	$L__BB1_16;
	mad.lo.s32 	%r165, %r29, %r143, %r547;
	mul.wide.u32 	%rd26, %r165, 4;
	add.s64 	%rd27, %rd1, %rd26;
	ld.global.nc.f32 	%f554, [%rd27];
$L__BB1_16:
	mad.lo.s32 	%r166, %r28, 80, %r8;
	st.shared.f32 	[%r166], %f554;
	and.b32  	%r30, %r1, 127;
	add.s32 	%r31, %r3, %r30;
	setp.ge.s32 	%p25, %r31, %r142;
	shr.u32 	%r570, %r1, 7;
	setp.ge.s32 	%p26, %r570, %r143;
	mov.f32 	%f555, 0f00000000;
	or.pred  	%p27, %p26, %p25;
	@%p27 bra 	$L__BB1_18;
	mad.lo.s32 	%r168, %r570, %r142, %r31;
	mul.wide.s32 	%rd28, %r168, 4;
	add.s64 	%rd29, %rd2, %rd28;
	ld.global.nc.f32 	%f555, [%rd29];
$L__BB1_18:
	shl.b32 	%r169, %r30, 2;
	mov.u32 	%r170, _ZZN8pygpukit3ops4tf3224sgemm_tf32_ampere_kernelEPKfS3_PfiiiE3smB;
	add.s32 	%r33, %r170, %r169;
	setp.ge.s32 	%p28, %r31, %r142;
	mad.lo.s32 	%r171, %r570, 528, %r33;
	st.shared.f32 	[%r171], %f555;
	shr.u32 	%r568, %r9, 7;
	setp.ge.s32 	%p29, %r568, %r143;
	mov.f32 	%f556, 0f00000000;
	or.pred  	%p30, %p29, %p28;
	@%p30 bra 	$L__BB1_20;
	mad.lo.s32 	%r172, %r568, %r142, %r31;
	mul.wide.s32 	%rd30, %r172, 4;
	add.s64 	%rd31, %rd2, %rd30;
	ld.global.nc.f32 	%f556, [%rd31];
$L__BB1_20:
	setp.ge.s32 	%p31, %r31, %r142;
	mad.lo.s32 	%r173, %r568, 528, %r33;
	st.shared.f32 	[%r173], %f556;
	shr.u32 	%r566, %r12, 7;
	setp.ge.s32 	%p32, %r566, %r143;
	mov.f32 	%f557, 0f00000000;
	or.pred  	%p33, %p32, %p31;
	@%p33 bra 	$L__BB1_22;
	mad.lo.s32 	%r174, %r566, %r142, %r31;
	mul.wide.s32 	%rd32, %r174, 4;
	add.s64 	%rd33, %rd2, %rd32;
	ld.global.nc.f32 	%f557, [%rd33];
$L__BB1_22:
	setp.ge.s32 	%p34, %r31, %r142;
	mad.lo.s32 	%r175, %r566, 528, %r33;
	st.shared.f32 	[%r175], %f557;
	shr.u32 	%r564, %r15, 7;
	setp.ge.s32 	%p35, %r564, %r143;
	mov.f32 	%f558, 0f00000000;
	or.pred  	%p36, %p35, %p34;
	@%p36 bra 	$L__BB1_24;
	mad.lo.s32 	%r176, %r564, %r142, %r31;
	mul.wide.s32 	%rd34, %r176, 4;
	add.s64 	%rd35, %rd2, %rd34;
	ld.global.nc.f32 	%f558, [%rd35];
$L__BB1_24:
	setp.ge.s32 	%p37, %r31, %r142;
	mad.lo.s32 	%r177, %r564, 528, %r33;
	st.shared.f32 	[%r177], %f558;
	shr.u32 	%r562, %r18, 7;
	setp.ge.s32 	%p38, %r562, %r143;
	mov.f32 	%f559, 0f00000000;
	or.pred  	%p39, %p38, %p37;
	@%p39 bra 	$L__BB1_26;
	mad.lo.s32 	%r178, %r562, %r142, %r31;
	mul.wide.s32 	%rd36, %r178, 4;
	add.s64 	%rd37, %rd2, %rd36;
	ld.global.nc.f32 	%f559, [%rd37];
$L__BB1_26:
	setp.ge.s32 	%p40, %r31, %r142;
	mad.lo.s32 	%r179, %r562, 528, %r33;
	st.shared.f32 	[%r179], %f559;
	shr.u32 	%r560, %r21, 7;
	setp.ge.s32 	%p41, %r560, %r143;
	mov.f32 	%f560, 0f00000000;
	or.pred  	%p42, %p41, %p40;
	@%p42 bra 	$L__BB1_28;
	mad.lo.s32 	%r180, %r560, %r142, %r31;
	mul.wide.s32 	%rd38, %r180, 4;
	add.s64 	%rd39, %rd2, %rd38;
	ld.global.nc.f32 	%f560, [%rd39];
$L__BB1_28:
	setp.ge.s32 	%p43, %r31, %r142;
	mad.lo.s32 	%r181, %r560, 528, %r33;
	st.shared.f32 	[%r181], %f560;
	shr.u32 	%r558, %r24, 7;
	setp.ge.s32 	%p44, %r558, %r143;
	mov.f32 	%f561, 0f00000000;
	or.pred  	%p45, %p44, %p43;
	@%p45 bra 	$L__BB1_30;
	mad.lo.s32 	%r182, %r558, %r142, %r31;
	mul.wide.s32 	%rd40, %r182, 4;
	add.s64 	%rd41, %rd2, %rd40;
	ld.global.nc.f32 	%f561, [%rd41];
$L__BB1_30:
	setp.ge.s32 	%p46, %r31, %r142;
	mad.lo.s32 	%r183, %r558, 528, %r33;
	st.shared.f32 	[%r183], %f561;
	shr.u32 	%r556, %r27, 7;
	setp.ge.s32 	%p47, %r556, %r143;
	mov.f32 	%f562, 0f00000000;
	or.pred  	%p48, %p47, %p46;
	@%p48 bra 	$L__BB1_32;
	mad.lo.s32 	%r184, %r556, %r142, %r31;
	mul.wide.s32 	%rd42, %r184, 4;
	add.s64 	%rd43, %rd2, %rd42;
	ld.global.nc.f32 	%f562, [%rd43];
$L__BB1_32:
	mad.lo.s32 	%r185, %r556, 528, %r33;
	st.shared.f32 	[%r185], %f562;
	bar.sync 	0;
	setp.lt.s32 	%p49, %r143, 16;
	mov.f32 	%f627, 0f00000000;
	mov.f32 	%f628, %f627;
	mov.f32 	%f629, %f627;
	mov.f32 	%f630, %f627;
	mov.f32 	%f631, %f627;
	mov.f32 	%f632, %f627;
	mov.f32 	%f633, %f627;
	mov.f32 	%f634, %f627;
	mov.f32 	%f635, %f627;
	mov.f32 	%f636, %f627;
	mov.f32 	%f637, %f627;
	mov.f32 	%f638, %f627;
	mov.f32 	%f639, %f627;
	mov.f32 	%f640, %f627;
	mov.f32 	%f641, %f627;
	mov.f32 	%f642, %f627;
	mov.f32 	%f643, %f627;
	mov.f32 	%f644, %f627;
	mov.f32 	%f645, %f627;
	mov.f32 	%f646, %f627;
	mov.f32 	%f647, %f627;
	mov.f32 	%f648, %f627;
	mov.f32 	%f649, %f627;
	mov.f32 	%f650, %f627;
	mov.f32 	%f651, %f627;
	mov.f32 	%f652, %f627;
	mov.f32 	%f653, %f627;
	mov.f32 	%f654, %f627;
	mov.f32 	%f655, %f627;
	mov.f32 	%f656, %f627;
	mov.f32 	%f657, %f627;
	mov.f32 	%f658, %f627;
	mov.f32 	%f659, %f627;
	mov.f32 	%f660, %f627;
	mov.f32 	%f661, %f627;
	mov.f32 	%f662, %f627;
	mov.f32 	%f663, %f627;
	mov.f32 	%f664, %f627;
	mov.f32 	%f665, %f627;
	mov.f32 	%f666, %f627;
	mov.f32 	%f667, %f627;
	mov.f32 	%f668, %f627;
	mov.f32 	%f669, %f627;
	mov.f32 	%f670, %f627;
	mov.f32 	%f671, %f627;
	mov.f32 	%f672, %f627;
	mov.f32 	%f673, %f627;
	mov.f32 	%f674, %f627;
	mov.f32 	%f675, %f627;
	mov.f32 	%f676, %f627;
	mov.f32 	%f677, %f627;
	mov.f32 	%f678, %f627;
	mov.f32 	%f679, %f627;
	mov.f32 	%f680, %f627;
	mov.f32 	%f681, %f627;
	mov.f32 	%f682, %f627;
	mov.f32 	%f683, %f627;
	mov.f32 	%f684, %f627;
	mov.f32 	%f685, %f627;
	mov.f32 	%f686, %f627;
	mov.f32 	%f687, %f627;
	mov.f32 	%f688, %f627;
	mov.f32 	%f689, %f627;
	mov.f32 	%f690, %f627;
	@%p49 bra 	$L__BB1_69;
	neg.s32 	%r572, %r4;
	add.s32 	%r187, %r570, 16;
	mad.lo.s32 	%r188, %r142, %r187, %r3;
	add.s32 	%r571, %r188, %r30;
	or.b32  	%r189, %r568, 16;
	mad.lo.s32 	%r190, %r142, %r189, %r3;
	add.s32 	%r569, %r190, %r30;
	or.b32  	%r191, %r566, 16;
	mad.lo.s32 	%r192, %r142, %r191, %r3;
	add.s32 	%r567, %r192, %r30;
	or.b32  	%r193, %r564, 16;
	mad.lo.s32 	%r194, %r142, %r193, %r3;
	add.s32 	%r565, %r194, %r30;
	or.b32  	%r195, %r562, 16;
	mad.lo.s32 	%r196, %r142, %r195, %r3;
	add.s32 	%r563, %r196, %r30;
	or.b32  	%r197, %r560, 16;
	mad.lo.s32 	%r198, %r142, %r197, %r3;
	add.s32 	%r561, %r198, %r30;
	or.b32  	%r199, %r558, 16;
	mad.lo.s32 	%r200, %r142, %r199, %r3;
	add.s32 	%r559, %r200, %r30;
	or.b32  	%r201, %r556, 16;
	mad.lo.s32 	%r202, %r142, %r201, %r3;
	add.s32 	%r557, %r202, %r30;
	mad.lo.s32 	%r555, %r29, %r143, %r547;
	mad.lo.s32 	%r554, %r26, %r143, %r547;
	mad.lo.s32 	%r553, %r23, %r143, %r547;
	mad.lo.s32 	%r552, %r20, %r143, %r547;
	mad.lo.s32 	%r551, %r17, %r143, %r547;
	mad.lo.s32 	%r550, %r14, %r143, %r547;
	mad.lo.s32 	%r549, %r11, %r143, %r547;
	mad.lo.s32 	%r548, %r7, %r143, %r547;
	mov.b32 	%r573, 0;
	mov.f32 	%f627, 0f00000000;
$L__BB1_34:
	add.s32 	%r92, %r573, 1;
	and.b32  	%r93, %r573, 1;
	setp.ge.s32 	%p50, %r92, %r4;
	@%p50 bra 	$L__BB1_68;
	add.s32 	%r205, %r6, %r2;
	setp.ge.s32 	%p51, %r205, %r141;
	add.s32 	%r94, %r547, 16;
	setp.ge.s32 	%p52, %r94, %r143;
	mov.f32 	%f691, 0f00000000;
	or.pred  	%p53, %p51, %p52;
	@%p53 bra 	$L__BB1_37;
	add.s32 	%r206, %r548, 16;
	mul.wide.u32 	%rd44, %r206, 4;
	add.s64 	%rd45, %rd1, %rd44;
	ld.global.nc.f32 	%f691, [%rd45];
$L__BB1_37:
	xor.b32  	%r207, %r93, 1;
	shl.b32 	%r209, %r1, 2;
	and.b32  	%r210, %r209, 60;
	add.s32 	%r212, %r151, %r210;
	mad.lo.s32 	%r95, %r207, 10240, %r212;
	setp.ge.s32 	%p55, %r11, %r141;
	mad.lo.s32 	%r217, %r6, 80, %r95;
	st.shared.f32 	[%r217], %f691;
	mov.f32 	%f692, 0f00000000;
	or.pred  	%p56, %p55, %p52;
	@%p56 bra 	$L__BB1_39;
	add.s32 	%r218, %r549, 16;
	mul.wide.u32 	%rd46, %r218, 4;
	add.s64 	%rd47, %rd1, %rd46;
	ld.global.nc.f32 	%f692, [%rd47];
$L__BB1_39:
	setp.ge.s32 	%p58, %r14, %r141;
	mad.lo.s32 	%r225, %r10, 80, %r95;
	st.shared.f32 	[%r225], %f692;
	mov.f32 	%f693, 0f00000000;
	or.pred  	%p59, %p58, %p52;
	@%p59 bra 	$L__BB1_41;
	add.s32 	%r226, %r550, 16;
	mul.wide.u32 	%rd48, %r226, 4;
	add.s64 	%rd49, %rd1, %rd48;
	ld.global.nc.f32 	%f693, [%rd49];
$L__BB1_41:
	setp.ge.s32 	%p61, %r17, %r141;
	mad.lo.s32 	%r233, %r13, 80, %r95;
	st.shared.f32 	[%r233], %f693;
	mov.f32 	%f694, 0f00000000;
	or.pred  	%p62, %p61, %p52;
	@%p62 bra 	$L__BB1_43;
	add.s32 	%r234, %r551, 16;
	mul.wide.u32 	%rd50, %r234, 4;
	add.s64 	%rd51, %rd1, %rd50;
	ld.global.nc.f32 	%f694, [%rd51];
$L__BB1_43:
	setp.ge.s32 	%p64, %r20, %r141;
	mad.lo.s32 	%r241, %r16, 80, %r95;
	st.shared.f32 	[%r241], %f694;
	mov.f32 	%f695, 0f00000000;
	or.pred  	%p65, %p64, %p52;
	@%p65 bra 	$L__BB1_45;
	add.s32 	%r242, %r552, 16;
	mul.wide.u32 	%rd52, %r242, 4;
	add.s64 	%rd53, %rd1, %rd52;
	ld.global.nc.f32 	%f695, [%rd53];
$L__BB1_45:
	setp.ge.s32 	%p67, %r23, %r141;
	mad.lo.s32 	%r249, %r19, 80, %r95;
	st.shared.f32 	[%r249], %f695;
	mov.f32 	%f696, 0f00000000;
	or.pred  	%p68, %p67, %p52;
	@%p68 bra 	$L__BB1_47;
	add.s32 	%r250, %r553, 16;
	mul.wide.u32 	%rd54, %r250, 4;
	add.s64 	%rd55, %rd1, %rd54;
	ld.global.nc.f32 	%f696, [%rd55];
$L__BB1_47:
	setp.ge.s32 	%p70, %r26, %r141;
	shr.u32 	%r256, %r21, 4;
	mad.lo.s32 	%r257, %r256, 80, %r95;
	st.shared.f32 	[%r257], %f696;
	mov.f32 	%f697, 0f00000000;
	or.pred  	%p71, %p70, %p52;
	@%p71 bra 	$L__BB1_49;
	add.s32 	%r258, %r554, 16;
	mul.wide.u32 	%rd56, %r258, 4;
	add.s64 	%rd57, %rd1, %rd56;
	ld.global.nc.f32 	%f697, [%rd57];
$L__BB1_49:
	add.s32 	%r262, %r28, %r2;
	setp.ge.s32 	%p73, %r262, %r141;
	or.b32  	%r263, %r1, 1536;
	shr.u32 	%r264, %r263, 4;
	mad.lo.s32 	%r265, %r264, 80, %r95;
	st.shared.f32 	[%r265], %f697;
	mov.f32 	%f698, 0f00000000;
	or.pred  	%p74, %p73, %p52;
	@%p74 bra 	$L__BB1_51;
	add.s32 	%r266, %r555, 16;
	mul.wide.u32 	%rd58, %r266, 4;
	add.s64 	%rd59, %rd1, %rd58;
	ld.global.nc.f32 	%f698, [%rd59];
$L__BB1_51:
	setp.ge.s32 	%p75, %r31, %r142;
	mad.lo.s32 	%r270, %r28, 80, %r95;
	st.shared.f32 	[%r270], %f698;
	add.s32 	%r271, %r570, 16;
	setp.ge.s32 	%p76, %r271, %r143;
	mov.f32 	%f699, 0f00000000;
	or.pred  	%p77, %p76, %p75;
	@%p77 bra 	$L__BB1_53;
	mul.wide.s32 	%rd60, %r571, 4;
	add.s64 	%rd61, %rd2, %rd60;
	ld.global.nc.f32 	%f699, [%rd61];
$L__BB1_53:
	and.b32  	%r275, %r209, 508;
	mov.u32 	%r276, _ZZN8pygpukit3ops4tf3224sgemm_tf32_ampere_kernelEPKfS3_PfiiiE3smB;
	add.s32 	%r277, %r276, %r275;
	mad.lo.s32 	%r96, %r207, 8448, %r277;
	shr.u32 	%r278, %r1, 7;
	mad.lo.s32 	%r279, %r278, 528, %r96;
	st.shared.f32 	[%r279], %f699;
	add.s32 	%r280, %r568, 16;
	setp.ge.s32 	%p79, %r280, %r143;
	mov.f32 	%f700, 0f00000000;
	or.pred  	%p80, %p79, %p75;
	@%p80 bra 	$L__BB1_55;
	mul.wide.s32 	%rd62, %r569, 4;
	add.s64 	%rd63, %rd2, %rd62;
	ld.global.nc.f32 	%f700, [%rd63];
$L__BB1_55:
	shr.u32 	%r283, %r9, 7;
	mad.lo.s32 	%r284, %r283, 528, %r96;
	st.shared.f32 	[%r284], %f700;
	add.s32 	%r285, %r566, 16;
	setp.ge.s32 	%p82, %r285, %r143;
	mov.f32 	%f701, 0f00000000;
	or.pred  	%p83, %p82, %p75;
	@%p83 bra 	$L__BB1_57;
	mul.wide.s32 	%rd64, %r567, 4;
	add.s64 	%rd65, %rd2, %rd64;
	ld.global.nc.f32 	%f701, [%rd65];
$L__BB1_57:
	or.b32  	%r287, %r1, 512;
	shr.u32 	%r288, %r287, 7;
	mad.lo.s32 	%r289, %r288, 528, %r96;
	st.shared.f32 	[%r289], %f701;
	add.s32 	%r290, %r564, 16;
	setp.ge.s32 	%p85, %r290, %r143;
	mov.f32 	%f702, 0f00000000;
	or.pred  	%p86, %p85, %p75;
	@%p86 bra 	$L__BB1_59;
	mul.wide.s32 	%rd66, %r565, 4;
	add.s64 	%rd67, %rd2, %rd66;
	ld.global.nc.f32 	%f702, [%rd67];
$L__BB1_59:
	or.b32  	%r292, %r1, 768;
	shr.u32 	%r293, %r292, 7;
	mad.lo.s32 	%r294, %r293, 528, %r96;
	st.shared.f32 	[%r294], %f702;
	add.s32 	%r295, %r562, 16;
	setp.ge.s32 	%p88, %r295, %r143;
	mov.f32 	%f703, 0f00000000;
	or.pred  	%p89, %p88, %p75;
	@%p89 bra 	$L__BB1_61;
	mul.wide.s32 	%rd68, %r563, 4;
	add.s64 	%rd69, %rd2, %rd68;
	ld.global.nc.f32 	%f703, [%rd69];
$L__BB1_61:
	or.b32  	%r297, %r1, 1024;
	shr.u32 	%r298, %r297, 7;
	mad.lo.s32 	%r299, %r298, 528, %r96;
	st.shared.f32 	[%r299], %f703;
	add.s32 	%r300, %r560, 16;
	setp.ge.s32 	%p91, %r300, %r143;
	mov.f32 	%f704, 0f00000000;
	or.pred  	%p92, %p91, %p75;
	@%p92 bra 	$L__BB1_63;
	mul.wide.s32 	%rd70, %r561, 4;
	add.s64 	%rd71, %rd2, %rd70;
	ld.global.nc.f32 	%f704, [%rd71];
$L__BB1_63:
	shr.u32 	%r303, %r21, 7;
	mad.lo.s32 	%r304, %r303, 528, %r96;
	st.shared.f32 	[%r304], %f704;
	add.s32 	%r305, %r558, 16;
	setp.ge.s32 	%p94, %r305, %r143;
	mov.f32 	%f705, 0f00000000;
	or.pred  	%p95, %p94, %p75;
	@%p95 bra 	$L__BB1_65;
	mul.wide.s32 	%rd72, %r559, 4;
	add.s64 	%rd73, %rd2, %rd72;
	ld.global.nc.f32 	%f705, [%rd73];
$L__BB1_65:
	or.b32  	%r307, %r1, 1536;
	shr.u32 	%r308, %r307, 7;
	mad.lo.s32 	%r309, %r308, 528, %r96;
	st.shared.f32 	[%r309], %f705;
	add.s32 	%r310, %r556, 16;
	setp.ge.s32 	%p97, %r310, %r143;
	mov.f32 	%f706, 0f00000000;
	or.pred  	%p98, %p97, %p75;
	@%p98 bra 	$L__BB1_67;
	mul.wide.s32 	%rd74, %r557, 4;
	add.s64 	%rd75, %rd2, %rd74;
	ld.global.nc.f32 	%f706, [%rd75];
$L__BB1_67:
	or.b32  	%r312, %r1, 1792;
	shr.u32 	%r313, %r312, 7;
	mad.lo.s32 	%r314, %r313, 528, %r96;
	st.shared.f32 	[%r314], %f706;
$L__BB1_68:
	mad.lo.s32 	%r508, %r93, 10240, %r151;
	mad.lo.s32 	%r510, %r93, 8448, %r170;
	and.b32  	%r512, %r1, 3;
	mad.lo.s32 	%r513, %r512, 528, %r510;
	shr.u32 	%r514, %r1, 2;
	and.b32  	%r515, %r514, 7;
	shr.u32 	%r516, %r1, 1;
	and.b32  	%r517, %r516, 96;
	or.b32  	%r518, %r515, %r517;
	mad.lo.s32 	%r519, %r518, 80, %r508;
	shl.b32 	%r520, %r1, 2;
	and.b32  	%r521, %r520, 12;
	add.s32 	%r522, %r519, %r521;
	ld.shared.u32 	%r315, [%r522];
	ld.shared.u32 	%r316, [%r522+640];
	ld.shared.u32 	%r317, [%r522+16];
	ld.shared.u32 	%r318, [%r522+656];
	shl.b32 	%r523, %r1, 1;
	and.b32  	%r524, %r523, 64;
	or.b32  	%r525, %r515, %r524;
	shl.b32 	%r526, %r525, 2;
	add.s32 	%r527, %r513, %r526;
	ld.shared.u32 	%r319, [%r527];
	ld.shared.u32 	%r320, [%r527+2112];
	// begin inline asm
	mma.sync.aligned.m16n8k8.row.col.f32.tf32.tf32.f32 {%f690, %f689, %f688, %f687}, {%r315, %r316, %r317, %r318}, {%r319, %r320}, {%f690, %f689, %f688, %f687};
	// end inline asm
	ld.shared.u32 	%r321, [%r522];
	ld.shared.u32 	%r322, [%r522+640];
	ld.shared.u32 	%r323, [%r522+16];
	ld.shared.u32 	%r324, [%r522+656];
	ld.shared.u32 	%r325, [%r527+32];
	ld.shared.u32 	%r326, [%r527+2144];
	// begin inline asm
	mma.sync.aligned.m16n8k8.row.col.f32.tf32.tf32.f32 {%f686, %f685, %f684, %f683}, {%r321, %r322, %r323, %r324}, {%r325, %r326}, {%f686, %f685, %f684, %f683};
	// end inline asm
	ld.shared.u32 	%r327, [%r522];
	ld.shared.u32 	%r328, [%r522+640];
	ld.shared.u32 	%r329, [%r522+16];
	ld.shared.u32 	%r330, [%r522+656];
	ld.shared.u32 	%r331, [%r527+64];
	ld.shared.u32 	%r332, [%r527+2176];
	// begin inline asm
	mma.sync.aligned.m16n8k8.row.col.f32.tf32.tf32.f32 {%f682, %f681, %f680, %f679}, {%r327, %r328, %r329, %r330}, {%r331, %r332}, {%f682, %f681, %f680, %f679};
	// end inline asm
	ld.shared.u32 	%r333, [%r522];
	ld.shared.u32 	%r334, [%r522+640];
	ld.shared.u32 	%r335, [%r522+16];
	ld.shared.u32 	%r336, [%r522+656];
	ld.shared.u32 	%r337, [%r527+96];
	ld.shared.u32 	%r338, [%r527+2208];
	// begin inline asm
	mma.sync.aligned.m16n8k8.row.col.f32.tf32.tf32.f32 {%f678, %f677, %f676, %f675}, {%r333, %r334, %r335, %r336}, {%r337, %r338}, {%f678, %f677, %f676, %f675};
	// end inline asm
	ld.shared.u32 	%r339, [%r522];
	ld.shared.u32 	%r340, [%r522+640];
	ld.shared.u32 	%r341, [%r522+16];
	ld.shared.u32 	%r342, [%r522+656];
	ld.shared.u32 	%r343, [%r527+128];
	ld.shared.u32 	%r344, [%r527+2240];
	// begin inline asm
	mma.sync.aligned.m16n8k8.row.col.f32.tf32.tf32.f32 {%f674, %f673, %f672, %f671}, {%r339, %r340, %r341, %r342}, {%r343, %r344}, {%f674, %f673, %f672, %f671};
	// end inline asm
	ld.shared.u32 	%r345, [%r522];
	ld.shared.u32 	%r346, [%r522+640];
	ld.shared.u32 	%r347, [%r522+16];
	ld.shared.u32 	%r348, [%r522+656];
	ld.shared.u32 	%r349, [%r527+160];
	ld.shared.u32 	%r350, [%r527+2272];
	// begin inline asm
	mma.sync.aligned.m16n8k8.row.col.f32.tf32.tf32.f32 {%f670, %f669, %f668, %f667}, {%r345, %r346, %r347, %r348}, {%r349, %r350}, {%f670, %f669, %f668, %f667};
	// end inline asm
	ld.shared.u32 	%r351, [%r522];
	ld.shared.u32 	%r352, [%r522+640];
	ld.shared.u32 	%r353, [%r522+16];
	ld.shared.u32 	%r354, [%r522+656];
	ld.shared.u32 	%r355, [%r527+192];
	ld.shared.u32 	%r356, [%r527+2304];
	// begin inline asm
	mma.sync.aligned.m16n8k8.row.col.f32.tf32.tf32.f32 {%f666, %f665, %f664, %f663}, {%r351, %r352, %r353, %r354}, {%r355, %r356}, {%f666, %f665, %f664, %f663};
	// end inline asm
	ld.shared.u32 	%r357, [%r522];
	ld.shared.u32 	%r358, [%r522+640];
	ld.shared.u32 	%r359, [%r522+16];
	ld.shared.u32 	%r360, [%r522+656];
	ld.shared.u32 	%r361, [%r527+224];
	ld.shared.u32 	%r362, [%r527+2336];
	// begin inline asm
	mma.sync.aligned.m16n8k8.row.col.f32.tf32.tf32.f32 {%f662, %f661, %f660, %f659}, {%r357, %r358, %r359, %r360}, {%r361, %r362}, {%f662, %f661, %f660, %f659};
	// end inline asm
	ld.shared.u32 	%r363, [%r522+1280];
	ld.shared.u32 	%r364, [%r522+1920];
	ld.shared.u32 	%r365, [%r522+1296];
	ld.shared.u32 	%r366, [%r522+1936];
	ld.shared.u32 	%r367, [%r527];
	ld.shared.u32 	%r368, [%r527+2112];
	// begin inline asm
	mma.sync.aligned.m16n8k8.row.col.f32.tf32.tf32.f32 {%f658, %f657, %f656, %f655}, {%r363, %r364, %r365, %r366}, {%r367, %r368}, {%f658, %f657, %f656, %f655};
	// end inline asm
	ld.shared.u32 	%r369, [%r522+1280];
	ld.shared.u32 	%r370, [%r522+1920];
	ld.shared.u32 	%r371, [%r522+1296];
	ld.shared.u32 	%r372, [%r522+1936];
	ld.shared.u32 	%r373, [%r527+32];
	ld.shared.u32 	%r374, [%r527+2144];
	// begin inline asm
	mma.sync.aligned.m16n8k8.row.col.f32.tf32.tf32.f32 {%f654, %f653, %f652, %f651}, {%r369, %r370, %r371, %r372}, {%r373, %r374}, {%f654, %f653, %f652, %f651};
	// end inline asm
	ld.shared.u32 	%r375, [%r522+1280];
	ld.shared.u32 	%r376, [%r522+1920];
	ld.shared.u32 	%r377, [%r522+1296];
	ld.shared.u32 	%r378, [%r522+1936];
	ld.shared.u32 	%r379, [%r527+64];
	ld.shared.u32 	%r380, [%r527+2176];
	// begin inline asm
	mma.sync.aligned.m16n8k8.row.col.f32.tf32.tf32.f32 {%f650, %f649, %f648, %f647}, {%r375, %r376, %r377, %r378}, {%r379, %r380}, {%f650, %f649, %f648, %f647};
	// end inline asm
	ld.shared.u32 	%r381, [%r522+1280];
	ld.shared.u32 	%r382, [%r522+1920];
	ld.shared.u32 	%r383, [%r522+1296];
	ld.shared.u32 	%r384, [%r522+1936];
	ld.shared.u32 	%r385, [%r527+96];
	ld.shared.u32 	%r386, [%r527+2208];
	// begin inline asm
	mma.sync.aligned.m16n8k8.row.col.f32.tf32.tf32.f32 {%f646, %f645, %f644, %f643}, {%r381, %r382, %r383, %r384}, {%r385, %r386}, {%f646, %f645, %f644, %f643};
	// end inline asm
	ld.shared.u32 	%r387, [%r522+1280];
	ld.shared.u32 	%r388, [%r522+1920];
	ld.shared.u32 	%r389, [%r522+1296];
	ld.shared.u32 	%r390, [%r522+1936];
	ld.shared.u32 	%r391, [%r527+128];
	ld.shared.u32 	%r392, [%r527+2240];
	// begin inline asm
	mma.sync.aligned.m16n8k8.row.col.f32.tf32.tf32.f32 {%f642, %f641, %f640, %f639}, {%r387, %r388, %r389, %r390}, {%r391, %r392}, {%f642, %f641, %f640, %f639};
	// end inline asm
	ld.shared.u32 	%r393, [%r522+1280];
	ld.shared.u32 	%r394, [%r522+1920];
	ld.shared.u32 	%r395, [%r522+1296];
	ld.shared.u32 	%r396, [%r522+1936];
	ld.shared.u32 	%r397, [%r527+160];
	ld.shared.u32 	%r398, [%r527+2272];
	// begin inline asm
	mma.sync.aligned.m16n8k8.row.col.f32.tf32.tf32.f32 {%f638, %f637, %f636, %f635}, {%r393, %r394, %r395, %r396}, {%r397, %r398}, {%f638, %f637, %f636, %f635};
	// end inline asm
	ld.shared.u32 	%r399, [%r522+1280];
	ld.shared.u32 	%r400, [%r522+1920];
	ld.shared.u32 	%r401, [%r522+1296];
	ld.shared.u32 	%r402, [%r522+1936];
	ld.shared.u32 	%r403, [%r527+192];
	ld.shared.u32 	%r404, [%r527+2304];
	// begin inline asm
	mma.sync.aligned.m16n8k8.row.col.f32.tf32.tf32.f32 {%f634, %f633, %f632, %f631}, {%r399, %r400, %r401, %r402}, {%r403, %r404}, {%f634, %f633, %f632, %f631};
	// end inline asm
	ld.shared.u32 	%r405, [%r522+1280];
	ld.shared.u32 	%r406, [%r522+1920];
	ld.shared.u32 	%r407, [%r522+1296];
	ld.shared.u32 	%r408, [%r522+1936];
	ld.shared.u32 	%r409, [%r527+224];
	ld.shared.u32 	%r410, [%r527+2336];
	// begin inline asm
	mma.sync.aligned.m16n8k8.row.col.f32.tf32.tf32.f32 {%f630, %f629, %f628, %f627}, {%r405, %r406, %r407, %r408}, {%r409, %r410}, {%f630, %f629, %f628, %f627};
	// end inline asm
	ld.shared.u32 	%r411, [%r522+32];
	ld.shared.u32 	%r412, [%r522+672];
	ld.shared.u32 	%r413, [%r522+48];
	ld.shared.u32 	%r414, [%r522+688];
	ld.shared.u32 	%r415, [%r527+4224];
	ld.shared.u32 	%r416, [%r527+6336];
	// begin inline asm
	mma.sync.aligned.m16n8k8.row.col.f32.tf32.tf32.f32 {%f690, %f689, %f688, %f687}, {%r411, %r412, %r413, %r414}, {%r415, %r416}, {%f690, %f689, %f688, %f687};
	// end inline asm
	ld.shared.u32 	%r417, [%r522+32];
	ld.shared.u32 	%r418, [%r522+672];
	ld.shared.u32 	%r419, [%r522+48];
	ld.shared.u32 	%r420, [%r522+688];
	ld.shared.u32 	%r421, [%r527+4256];
	ld.shared.u32 	%r422, [%r527+6368];
	// begin inline asm
	mma.sync.aligned.m16n8k8.row.col.f32.tf32.tf32.f32 {%f686, %f685, %f684, %f683}, {%r417, %r418, %r419, %r420}, {%r421, %r422}, {%f686, %f685, %f684, %f683};
	// end inline asm
	ld.shared.u32 	%r423, [%r522+32];
	ld.shared.u32 	%r424, [%r522+672];
	ld.shared.u32 	%r425, [%r522+48];
	ld.shared.u32 	%r426, [%r522+688];
	ld.shared.u32 	%r427, [%r527+4288];
	ld.shared.u32 	%r428, [%r527+6400];
	// begin inline asm
	mma.sync.aligned.m16n8k8.row.col.f32.tf32.tf32.f32 {%f682, %f681, %f680, %f679}, {%r423, %r424, %r425, %r426}, {%r427, %r428}, {%f682, %f681, %f680, %f679};
	// end inline asm
	ld.shared.u32 	%r429, [%r522+32];
	ld.shared.u32 	%r430, [%r522+672];
	ld.shared.u32 	%r431, [%r522+48];
	ld.shared.u32 	%r432, [%r522+688];
	ld.shared.u32 	%r433, [%r527+4320];
	ld.shared.u32 	%r434, [%r527+6432];
	// begin inline asm
	mma.sync.aligned.m16n8k8.row.col.f32.tf32.tf32.f32 {%f678, %f677, %f676, %f675}, {%r429, %r430, %r431, %r432}, {%r433, %r434}, {%f678, %f677, %f676, %f675};
	// end inline asm
	ld.shared.u32 	%r435, [%r522+32];
	ld.shared.u32 	%r436, [%r522+672];
	ld.shared.u32 	%r437, [%r522+48];
	ld.shared.u32 	%r438, [%r522+688];
	ld.shared.u32 	%r439, [%r527+4352];
	ld.shared.u32 	%r440, [%r527+6464];
	// begin inline asm
	mma.sync.aligned.m16n8k8.row.col.f32.tf32.tf32.f32 {%f674, %f673, %f672, %f671}, {%r435, %r436, %r437, %r438}, {%r439, %r440}, {%f674, %f673, %f672, %f671};
	// end inline asm
	ld.shared.u32 	%r441, [%r522+32];
	ld.shared.u32 	%r442, [%r522+672];
	ld.shared.u32 	%r443, [%r522+48];
	ld.shared.u32 	%r444, [%r522+688];
	ld.shared.u32 	%r445, [%r527+4384];
	ld.shared.u32 	%r446, [%r527+6496];
	// begin inline asm
	mma.sync.aligned.m16n8k8.row.col.f32.tf32.tf32.f32 {%f670, %f669, %f668, %f667}, {%r441, %r442, %r443, %r444}, {%r445, %r446}, {%f670, %f669, %f668, %f667};
	// end inline asm
	ld.shared.u32 	%r447, [%r522+32];
	ld.shared.u32 	%r448, [%r522+672];
	ld.shared.u32 	%r449, [%r522+48];
	ld.shared.u32 	%r450, [%r522+688];
	ld.shared.u32 	%r451, [%r527+4416];
	ld.shared.u32 	%r452, [%r527+6528];
	// begin inline asm
	mma.sync.aligned.m16n8k8.row.col.f32.tf32.tf32.f32 {%f666, %f665, %f664, %f663}, {%r447, %r448, %r449, %r450}, {%r451, %r452}, {%f666, %f665, %f664, %f663};
	// end inline asm
	ld.shared.u32 	%r453, [%r522+32];
	ld.shared.u32 	%r454, [%r522+672];
	ld.shared.u32 	%r455, [%r522+48];
	ld.shared.u32 	%r456, [%r522+688];
	ld.shared.u32 	%r457, [%r527+4448];
	ld.shared.u32 	%r458, [%r527+6560];
	// begin inline asm
	mma.sync.aligned.m16n8k8.row.col.f32.tf32.tf32.f32 {%f662, %f661, %f660, %f659}, {%r453, %r454, %r455, %r456}, {%r457, %r458}, {%f662, %f661, %f660, %f659};
	// end inline asm
	ld.shared.u32 	%r459, [%r522+1312];
	ld.shared.u32 	%r460, [%r522+1952];
	ld.shared.u32 	%r461, [%r522+1328];
	ld.shared.u32 	%r462, [%r522+1968];
	ld.shared.u32 	%r463, [%r527+4224];
	ld.shared.u32 	%r464, [%r527+6336];
	// begin inline asm
	mma.sync.aligned.m16n8k8.row.col.f32.tf32.tf32.f32 {%f658, %f657, %f656, %f655}, {%r459, %r460, %r461, %r462}, {%r463, %r464}, {%f658, %f657, %f656, %f655};
	// end inline asm
	ld.shared.u32 	%r465, [%r522+1312];
	ld.shared.u32 	%r466, [%r522+1952];
	ld.shared.u32 	%r467, [%r522+1328];
	ld.shared.u32 	%r468, [%r522+1968];
	ld.shared.u32 	%r469, [%r527+4256];
	ld.shared.u32 	%r470, [%r527+6368];
	// begin inline asm
	mma.sync.aligned.m16n8k8.row.col.f32.tf32.tf32.f32 {%f654, %f653, %f652, %f651}, {%r465, %r466, %r467, %r468}, {%r469, %r470}, {%f654, %f653, %f652, %f651};
	// end inline asm
	ld.shared.u32 	%r471, [%r522+1312];
	ld.shared.u32 	%r472, [%r522+1952];
	ld.shared.u32 	%r473, [%r522+1328];
	ld.shared.u32 	%r474, [%r522+1968];
	ld.shared.u32 	%r475, [%r527+4288];
	ld.shared.u32 	%r476, [%r527+6400];
	// begin inline asm
	mma.sync.aligned.m16n8k8.row.col.f32.tf32.tf32.f32 {%f650, %f649, %f648, %f647}, {%r471, %r472, %r473, %r474}, {%r475, %r476}, {%f650, %f649, %f648, %f647};
	// end inline asm
	ld.shared.u32 	%r477, [%r522+1312];
	ld.shared.u32 	%r478, [%r522+1952];
	ld.shared.u32 	%r479, [%r522+1328];
	ld.shared.u32 	%r480, [%r522+1968];
	ld.shared.u32 	%r481, [%r527+4320];
	ld.shared.u32 	%r482, [%r527+6432];
	// begin inline asm
	mma.sync.aligned.m16n8k8.row.col.f32.tf32.tf32.f32 {%f646, %f645, %f644, %f643}, {%r477, %r478, %r479, %r480}, {%r481, %r482}, {%f646, %f645, %f644, %f643};
	// end inline asm
	ld.shared.u32 	%r483, [%r522+1312];
	ld.shared.u32 	%r484, [%r522+1952];
	ld.shared.u32 	%r485, [%r522+1328];
	ld.shared.u32 	%r486, [%r522+1968];
	ld.shared.u32 	%r487, [%r527+4352];
	ld.shared.u32 	%r488, [%r527+6464];
	// begin inline asm
	mma.sync.aligned.m16n8k8.row.col.f32.tf32.tf32.f32 {%f642, %f641, %f640, %f639}, {%r483, %r484, %r485, %r486}, {%r487, %r488}, {%f642, %f641, %f640, %f639};
	// end inline asm
	ld.shared.u32 	%r489, [%r522+1312];
	ld.shared.u32 	%r490, [%r522+1952];
	ld.shared.u32 	%r491, [%r522+1328];
	ld.shared.u32 	%r492, [%r522+1968];
	ld.shared.u32 	%r493, [%r527+4384];
	ld.shared.u32 	%r494, [%r527+6496];
	// begin inline asm
	mma.sync.aligned.m16n8k8.row.col.f32.tf32.tf32.f32 {%f638, %f637, %f636, %f635}, {%r489, %r490, %r491, %r492}, {%r493, %r494}, {%f638, %f637, %f636, %f635};
	// end inline asm
	ld.shared.u32 	%r495, [%r522+1312];
	ld.shared.u32 	%r496, [%r522+1952];
	ld.shared.u32 	%r497, [%r522+1328];
	ld.shared.u32 	%r498, [%r522+1968];
	ld.shared.u32 	%r499, [%r527+4416];
	ld.shared.u32 	%r500, [%r527+6528];
	// begin inline asm
	mma.sync.aligned.m16n8k8.row.col.f32.tf32.tf32.f32 {%f634, %f633, %f632, %f631}, {%r495, %r496, %r497, %r498}, {%r499, %r500}, {%f634, %f633, %f632, %f631};
	// end inline asm
	ld.shared.u32 	%r501, [%r522+1312];
	ld.shared.u32 	%r502, [%r522+1952];
	ld.shared.u32 	%r503, [%r522+1328];
	ld.shared.u32 	%r504, [%r522+1968];
	ld.shared.u32 	%r505, [%r527+4448];
	ld.shared.u32 	%r506, [%r527+6560];
	// begin inline asm
	mma.sync.aligned.m16n8k8.row.col.f32.tf32.tf32.f32 {%f630, %f629, %f628, %f627}, {%r501, %r502, %r503, %r504}, {%r505, %r506}, {%f630, %f629, %f628, %f627};
	// end inline asm
	bar.sync 	0;
	add.s32 	%r572, %r572, 1;
	setp.eq.s32 	%p99, %r572, 0;
	shl.b32 	%r528, %r142, 4;
	add.s32 	%r571, %r571, %r528;
	add.s32 	%r570, %r570, 16;
	add.s32 	%r569, %r569, %r528;
	add.s32 	%r568, %r568, 16;
	add.s32 	%r567, %r567, %r528;
	add.s32 	%r566, %r566, 16;
	add.s32 	%r565, %r565, %r528;
	add.s32 	%r564, %r564, 16;
	add.s32 	%r563, %r563, %r528;
	add.s32 	%r562, %r562, 16;
	add.s32 	%r561, %r561, %r528;
	add.s32 	%r560, %r560, 16;
	add.s32 	%r559, %r559, %r528;
	add.s32 	%r558, %r558, 16;
	add.s32 	%r557, %r557, %r528;
	add.s32 	%r556, %r556, 16;
	add.s32 	%r555, %r555, 16;
	add.s32 	%r554, %r554, 16;
	add.s32 	%r553, %r553, 16;
	add.s32 	%r552, %r552, 16;
	add.s32 	%r551, %r551, 16;
	add.s32 	%r550, %r550, 16;
	add.s32 	%r549, %r549, 16;
	add.s32 	%r548, %r548, 16;
	add.s32 	%r547, %r547, 16;
	mov.u32 	%r573, %r92;
	@%p99 bra 	$L__BB1_69;
	bra.uni 	$L__BB1_34;
$L__BB1_69:
	ld.param.u64 	%rd96, [_ZN8pygpukit3ops4tf3224sgemm_tf32_ampere_kernelEPKfS3_Pfiii_param_2];
	cvta.to.global.u64 	%rd3, %rd96;
	shr.u32 	%r530, %r1, 1;
	and.b32  	%r531, %r530, 96;
	add.s32 	%r532, %r531, %r2;
	shl.b32 	%r533, %r1, 1;
	and.b32  	%r534, %r533, 64;
	or.b32  	%r537, %r534, %r3;
	shr.u32 	%r538, %r1, 2;
	and.b32  	%r539, %r538, 7;
	add.s32 	%r58, %r532, %r539;
	and.b32  	%r540, %r533, 6;
	or.b32  	%r541, %r537, %r540;
	add.s32 	%r60, %r58, 8;
	setp.lt.s32 	%p100, %r58, %r141;
	mul.lo.s32 	%r61, %r58, %r142;
	shl.b32 	%r62, %r142, 3;
	add.s32 	%r63, %r61, %r62;
	add.s32 	%r64, %r541, 1;
	setp.lt.s32 	%p101, %r541, %r142;
	and.pred  	%p102, %p100, %p101;
	@%p102 bra 	$L__BB1_70;
	bra.uni 	$L__BB1_71;
$L__BB1_70:
	add.s32 	%r542, %r541, %r61;
	mul.wide.s32 	%rd76, %r542, 4;
	add.s64 	%rd77, %rd3, %rd76;
	st.global.f32 	[%rd77], %f690;
$L__BB1_71:
	setp.ge.s32 	%p103, %r58, %r141;
	setp.ge.s32 	%p104, %r64, %r142;
	cvt.s64.s32 	%rd78, %r61;
	cvt.s64.s32 	%rd4, %r541;
	add.s64 	%rd79, %rd4, %rd78;
	shl.b64 	%rd80, %rd79, 2;
	add.s64 	%rd5, %rd3, %rd80;
	or.pred  	%p105, %p103, %p104;
	@%p105 bra 	$L__BB1_73;
	st.global.f32 	[%rd5+4], %f689;
$L__BB1_73:
	setp.ge.s32 	%p106, %r541, %r142;
	setp.ge.s32 	%p107, %r60, %r141;
	or.pred  	%p108, %p107, %p106;
	@%p108 bra 	$L__BB1_75;
	add.s32 	%r543, %r541, %r63;
	mul.wide.s32 	%rd81, %r543, 4;
	add.s64 	%rd82, %rd3, %rd81;
	st.global.f32 	[%rd82], %f688;
$L__BB1_75:
	setp.ge.s32 	%p109, %r64, %r142;
	setp.ge.s32 	%p110, %r60, %r141;
	cvt.s64.s32 	%rd83, %r63;
	add.s64 	%rd84, %rd4, %rd83;
	shl.b64 	%rd85, %rd84, 2;
	add.s64 	%rd6, %rd3, %rd85;
	or.pred  	%p111, %p110, %p109;
	@%p111 bra 	$L__BB1_77;
	st.global.f32 	[%rd6+4], %f687;
$L__BB1_77:
	setp.ge.s32 	%p112, %r58, %r141;
	add.s32 	%r123, %r541, 8;
	add.s32 	%r124, %r541, 9;
	setp.ge.s32 	%p113, %r123, %r142;
	or.pred  	%p114, %p112, %p113;
	@%p114 bra 	$L__BB1_79;
	st.global.f32 	[%rd5+32], %f686;
$L__BB1_79:
	setp.ge.s32 	%p115, %r58, %r141;
	setp.ge.s32 	%p116, %r124, %r142;
	or.pred  	%p117, %p115, %p116;
	@%p117 bra 	$L__BB1_81;
	st.global.f32 	[%rd5+36], %f685;
$L__BB1_81:
	setp.ge.s32 	%p118, %r123, %r142;
	setp.ge.s32 	%p119, %r60, %r141;
	or.pred  	%p120, %p119, %p118;
	@%p120 bra 	$L__BB1_83;
	st.global.f32 	[%rd6+32], %f684;
$L__BB1_83:
	setp.ge.s32 	%p121, %r124, %r142;
	setp.ge.s32 	%p122, %r60, %r141;
	or.pred  	%p123, %p122, %p121;
	@%p123 bra 	$L__BB1_85;
	st.global.f32 	[%rd6+36], %f683;
$L__BB1_85:
	setp.ge.s32 	%p124, %r58, %r141;
	add.s32 	%r125, %r541, 16;
	add.s32 	%r126, %r541, 17;
	setp.ge.s32 	%p125, %r125, %r142;
	or.pred  	%p126, %p124, %p125;
	@%p126 bra 	$L__BB1_87;
	st.global.f32 	[%rd5+64], %f682;
$L__BB1_87:
	setp.ge.s32 	%p127, %r58, %r141;
	setp.ge.s32 	%p128, %r126, %r142;
	or.pred  	%p129, %p127, %p128;
	@%p129 bra 	$L__BB1_89;
	st.global.f32 	[%rd5+68], %f681;
$L__BB1_89:
	setp.ge.s32 	%p130, %r125, %r142;
	setp.ge.s32 	%p131, %r60, %r141;
	or.pred  	%p132, %p131, %p130;
	@%p132 bra 	$L__BB1_91;
	st.global.f32 	[%rd6+64], %f680;
$L__BB1_91:
	setp.ge.s32 	%p133, %r126, %r142;
	setp.ge.s32 	%p134, %r60, %r141;
	or.pred  	%p135, %p134, %p133;
	@%p135 bra 	$L__BB1_93;
	st.global.f32 	[%rd6+68], %f679;
$L__BB1_93:
	setp.ge.s32 	%p136, %r58, %r141;
	add.s32 	%r127, %r541, 24;
	add.s32 	%r128, %r541, 25;
	setp.ge.s32 	%p137, %r127, %r142;
	or.pred  	%p138, %p136, %p137;
	@%p138 bra 	$L__BB1_95;
	st.global.f32 	[%rd5+96], %f678;
$L__BB1_95:
	setp.ge.s32 	%p139, %r58, %r141;
	setp.ge.s32 	%p140, %r128, %r142;
	or.pred  	%p141, %p139, %p140;
	@%p141 bra 	$L__BB1_97;
	st.global.f32 	[%rd5+100], %f677;
$L__BB1_97:
	setp.ge.s32 	%p142, %r127, %r142;
	setp.ge.s32 	%p143, %r60, %r141;
	or.pred  	%p144, %p143, %p142;
	@%p144 bra 	$L__BB1_99;
	st.global.f32 	[%rd6+96], %f676;
$L__BB1_99:
	setp.ge.s32 	%p145, %r128, %r142;
	setp.ge.s32 	%p146, %r60, %r141;
	or.pred  	%p147, %p146, %p145;
	@%p147 bra 	$L__BB1_101;
	st.global.f32 	[%rd6+100], %f675;
$L__BB1_101:
	setp.ge.s32 	%p148, %r58, %r141;
	add.s32 	%r129, %r541, 32;
	add.s32 	%r130, %r541, 33;
	setp.ge.s32 	%p149, %r129, %r142;
	or.pred  	%p150, %p148, %p149;
	@%p150 bra 	$L__BB1_103;
	st.global.f32 	[%rd5+128], %f674;
$L__BB1_103:
	setp.ge.s32 	%p151, %r58, %r141;
	setp.ge.s32 	%p152, %r130, %r142;
	or.pred  	%p153, %p151, %p152;
	@%p153 bra 	$L__BB1_105;
	st.global.f32 	[%rd5+132], %f673;
$L__BB1_105:
	setp.ge.s32 	%p154, %r129, %r142;
	setp.ge.s32 	%p155, %r60, %r141;
	or.pred  	%p156, %p155, %p154;
	@%p156 bra 	$L__BB1_107;
	st.global.f32 	[%rd6+128], %f672;
$L__BB1_107:
	setp.ge.s32 	%p157, %r130, %r142;
	setp.ge.s32 	%p158, %r60, %r141;
	or.pred  	%p159, %p158, %p157;
	@%p159 bra 	$L__BB1_109;
	st.global.f32 	[%rd6+132], %f671;
$L__BB1_109:
	setp.ge.s32 	%p160, %r58, %r141;
	add.s32 	%r131, %r541, 40;
	add.s32 	%r132, %r541, 41;
	setp.ge.s32 	%p161, %r131, %r142;
	or.pred  	%p162, %p160, %p161;
	@%p162 bra 	$L__BB1_111;
	st.global.f32 	[%rd5+160], %f670;
$L__BB1_111:
	setp.ge.s32 	%p163, %r58, %r141;
	setp.ge.s32 	%p164, %r132, %r142;
	or.pred  	%p165, %p163, %p164;
	@%p165 bra 	$L__BB1_113;
	st.global.f32 	[%rd5+164], %f669;
$L__BB1_113:
	setp.ge.s32 	%p166, %r131, %r142;
	setp.ge.s32 	%p167, %r60, %r141;
	or.pred  	%p168, %p167, %p166;
	@%p168 bra 	$L__BB1_115;
	st.global.f32 	[%rd6+160], %f668;
$L__BB1_115:
	setp.ge.s32 	%p169, %r132, %r142;
	setp.ge.s32 	%p170, %r60, %r141;
	or.pred  	%p171, %p170, %p169;
	@%p171 bra 	$L__BB1_117;
	st.global.f32 	[%rd6+164], %f667;
$L__BB1_117:
	setp.ge.s32 	%p172, %r58, %r141;
	add.s32 	%r133, %r541, 48;
	add.s32 	%r134, %r541, 49;
	setp.ge.s32 	%p173, %r133, %r142;
	or.pred  	%p174, %p172, %p173;
	@%p174 bra 	$L__BB1_119;
	st.global.f32 	[%rd5+192], %f666;
$L__BB1_119:
	setp.ge.s32 	%p175, %r58, %r141;
	setp.ge.s32 	%p176, %r134, %r142;
	or.pred  	%p177, %p175, %p176;
	@%p177 bra 	$L__BB1_121;
	st.global.f32 	[%rd5+196], %f665;
$L__BB1_121:
	setp.ge.s32 	%p178, %r133, %r142;
	setp.ge.s32 	%p179, %r60, %r141;
	or.pred  	%p180, %p179, %p178;
	@%p180 bra 	$L__BB1_123;
	st.global.f32 	[%rd6+192], %f664;
$L__BB1_123:
	setp.ge.s32 	%p181, %r134, %r142;
	setp.ge.s32 	%p182, %r60, %r141;
	or.pred  	%p183, %p182, %p181;
	@%p183 bra 	$L__BB1_125;
	st.global.f32 	[%rd6+196], %f663;
$L__BB1_125:
	setp.ge.s32 	%p184, %r58, %r141;
	add.s32 	%r135, %r541, 56;
	add.s32 	%r136, %r541, 57;
	setp.ge.s32 	%p185, %r135, %r142;
	or.pred  	%p186, %p184, %p185;
	@%p186 bra 	$L__BB1_127;
	st.global.f32 	[%rd5+224], %f662;
$L__BB1_127:
	setp.ge.s32 	%p187, %r58, %r141;
	setp.ge.s32 	%p188, %r136, %r142;
	or.pred  	%p189, %p187, %p188;
	@%p189 bra 	$L__BB1_129;
	st.global.f32 	[%rd5+228], %f661;
$L__BB1_129:
	setp.ge.s32 	%p190, %r135, %r142;
	setp.ge.s32 	%p191, %r60, %r141;
	or.pred  	%p192, %p191, %p190;
	@%p192 bra 	$L__BB1_131;
	st.global.f32 	[%rd6+224], %f660;
$L__BB1_131:
	setp.ge.s32 	%p193, %r136, %r142;
	setp.ge.s32 	%p194, %r60, %r141;
	or.pred  	%p195, %p194, %p193;
	@%p195 bra 	$L__BB1_133;
	st.global.f32 	[%rd6+228], %f659;
$L__BB1_133:
	setp.ge.s32 	%p196, %r541, %r142;
	add.s32 	%r137, %r58, 16;
	add.s32 	%r138, %r58, 24;
	setp.ge.s32 	%p197, %r137, %r141;
	shl.b32 	%r544, %r142, 4;
	add.s32 	%r139, %r544, %r61;
	add.s32 	%r140, %r139, %r62;
	or.pred  	%p198, %p197, %p196;
	@%p198 bra 	$L__BB1_135;
	add.s32 	%r545, %r541, %r139;
	mul.wide.s32 	%rd86, %r545, 4;
	add.s64 	%rd87, %rd3, %rd86;
	st.global.f32 	[%rd87], %f658;
$L__BB1_135:
	setp.ge.s32 	%p199, %r137, %r141;
	setp.ge.s32 	%p200, %r64, %r142;
	cvt.s64.s32 	%rd88, %r139;
	add.s64 	%rd89, %rd4, %rd88;
	shl.b64 	%rd90, %rd89, 2;
	add.s64 	%rd7, %rd3, %rd90;
	or.pred  	%p201, %p199, %p200;
	@%p201 bra 	$L__BB1_137;
	st.global.f32 	[%rd7+4], %f657;
$L__BB1_137:
	setp.ge.s32 	%p202, %r138, %r141;
	setp.ge.s32 	%p203, %r541, %r142;
	or.pred  	%p204, %p202, %p203;
	@%p204 bra 	$L__BB1_139;
	add.s32 	%r546, %r541, %r140;
	mul.wide.s32 	%rd91, %r546, 4;
	add.s64 	%rd92, %rd3, %rd91;
	st.global.f32 	[%rd92], %f656;
$L__BB1_139:
	setp.ge.s32 	%p205, %r138, %r141;
	setp.ge.s32 	%p206, %r64, %r142;
	cvt.s64.s32 	%rd93, %r140;
	add.s64 	%rd94, %rd4, %rd93;
	shl.b64 	%rd95, %rd94, 2;
	add.s64 	%rd8, %rd3, %rd95;
	or.pred  	%p207, %p205, %p206;
	@%p207 bra 	$L__BB1_141;
	st.global.f32 	[%rd8+4], %f655;
$L__BB1_141:
	setp.ge.s32 	%p208, %r137, %r141;
	setp.ge.s32 	%p209, %r123, %r142;
	or.pred  	%p210, %p208, %p209;
	@%p210 bra 	$L__BB1_143;
	st.global.f32 	[%rd7+32], %f654;
$L__BB1_143:
	setp.ge.s32 	%p211, %r137, %r141;
	setp.ge.s32 	%p212, %r124, %r142;
	or.pred  	%p213, %p211, %p212;
	@%p213 bra 	$L__BB1_145;
	st.global.f32 	[%rd7+36], %f653;
$L__BB1_145:
	setp.ge.s32 	%p214, %r138, %r141;
	setp.ge.s32 	%p215, %r123, %r142;
	or.pred  	%p216, %p214, %p215;
	@%p216 bra 	$L__BB1_147;
	st.global.f32 	[%rd8+32], %f652;
$L__BB1_147:
	setp.ge.s32 	%p217, %r138, %r141;
	setp.ge.s32 	%p218, %r124, %r142;
	or.pred  	%p219, %p217, %p218;
	@%p219 bra 	$L__BB1_149;
	st.global.f32 	[%rd8+36], %f651;
$L__BB1_149:
	setp.ge.s32 	%p220, %r137, %r141;
	setp.ge.s32 	%p221, %r125, %r142;
	or.pred  	%p222, %p220, %p221;
	@%p222 bra 	$L__BB1_151;
	st.global.f32 	[%rd7+64], %f650;
$L__BB1_151:
	setp.ge.s32 	%p223, %r137, %r141;
	setp.ge.s32 	%p224, %r126, %r142;
	or.pred  	%p225, %p223, %p224;
	@%p225 bra 	$L__BB1_153;
	st.global.f32 	[%rd7+68], %f649;
$L__BB1_153:
	setp.ge.s32 	%p226, %r138, %r141;
	setp.ge.s32 	%p227, %r125, %r142;
	or.pred  	%p228, %p226, %p227;
	@%p228 bra 	$L__BB1_155;
	st.global.f32 	[%rd8+64], %f648;
$L__BB1_155:
	setp.ge.s32 	%p229, %r138, %r141;
	setp.ge.s32 	%p230, %r126, %r142;
	or.pred  	%p231, %p229, %p230;
	@%p231 bra 	$L__BB1_157;
	st.global.f32 	[%rd8+68], %f647;
$L__BB1_157:
	setp.ge.s32 	%p232, %r137, %r141;
	setp.ge.s32 	%p233, %r127, %r142;
	or.pred  	%p234, %p232, %p233;
	@%p234 bra 	$L__BB1_159;
	st.global.f32 	[%rd7+96], %f646;
$L__BB1_159:
	setp.ge.s32 	%p235, %r137, %r141;
	setp.ge.s32 	%p236, %r128, %r142;
	or.pred  	%p237, %p235, %p236;
	@%p237 bra 	$L__BB1_161;
	st.global.f32 	[%rd7+100], %f645;
$L__BB1_161:
	setp.ge.s32 	%p238, %r138, %r141;
	setp.ge.s32 	%p239, %r127, %r142;
	or.pred  	%p240, %p238, %p239;
	@%p240 bra 	$L__BB1_163;
	st.global.f32 	[%rd8+96], %f644;
$L__BB1_163:
	setp.ge.s32 	%p241, %r138, %r141;
	setp.ge.s32 	%p242, %r128, %r142;
	or.pred  	%p243, %p241, %p242;
	@%p243 bra 	$L__BB1_165;
	st.global.f32 	[%rd8+100], %f643;
$L__BB1_165:
	setp.ge.s32 	%p244, %r137, %r141;
	setp.ge.s32 	%p245, %r129, %r142;
	or.pred  	%p246, %p244, %p245;
	@%p246 bra 	$L__BB1_167;
	st.global.f32 	[%rd7+128], %f642;
$L__BB1_167:
	setp.ge.s32 	%p247, %r137, %r141;
	setp.ge.s32 	%p248, %r130, %r142;
	or.pred  	%p249, %p247, %p248;
	@%p249 bra 	$L__BB1_169;
	st.global.f32 	[%rd7+132], %f641;
$L__BB1_169:
	setp.ge.s32 	%p250, %r138, %r141;
	setp.ge.s32 	%p251, %r129, %r142;
	or.pred  	%p252, %p250, %p251;
	@%p252 bra 	$L__BB1_171;
	st.global.f32 	[%rd8+128], %f640;
$L__BB1_171:
	setp.ge.s32 	%p253, %r138, %r141;
	setp.ge.s32 	%p254, %r130, %r142;
	or.pred  	%p255, %p253, %p254;
	@%p255 bra 	$L__BB1_173;
	st.global.f32 	[%rd8+132], %f639;
$L__BB1_173:
	setp.ge.s32 	%p256, %r137, %r141;
	setp.ge.s32 	%p257, %r131, %r142;
	or.pred  	%p258, %p256, %p257;
	@%p258 bra 	$L__BB1_175;
	st.global.f32 	[%rd7+160], %f638;
$L__BB1_175:
	setp.ge.s32 	%p259, %r137, %r141;
	setp.ge.s32 	%p260, %r132, %r142;
	or.pred  	%p261, %p259, %p260;
	@%p261 bra 	$L__BB1_177;
	st.global.f32 	[%rd7+164], %f637;
$L__BB1_177:
	setp.ge.s32 	%p262, %r138, %r141;
	setp.ge.s32 	%p263, %r131, %r142;
	or.pred  	%p264, %p262, %p263;
	@%p264 bra 	$L__BB1_179;
	st.global.f32 	[%rd8+160], %f636;
$L__BB1_179:
	setp.ge.s32 	%p265, %r138, %r141;
	setp.ge.s32 	%p266, %r132, %r142;
	or.pred  	%p267, %p265, %p266;
	@%p267 bra 	$L__BB1_181;
	st.global.f32 	[%rd8+164], %f635;
$L__BB1_181:
	setp.ge.s32 	%p268, %r137, %r141;
	setp.ge.s32 	%p269, %r133, %r142;
	or.pred  	%p270, %p268, %p269;
	@%p270 bra 	$L__BB1_183;
	st.global.f32 	[%rd7+192], %f634;
$L__BB1_183:
	setp.ge.s32 	%p271, %r137, %r141;
	setp.ge.s32 	%p272, %r134, %r142;
	or.pred  	%p273, %p271, %p272;
	@%p273 bra 	$L__BB1_185;
	st.global.f32 	[%rd7+196], %f633;
$L__BB1_185:
	setp.ge.s32 	%p274, %r138, %r141;
	setp.ge.s32 	%p275, %r133, %r142;
	or.pred  	%p276, %p274, %p275;
	@%p276 bra 	$L__BB1_187;
	st.global.f32 	[%rd8+192], %f632;
$L__BB1_187:
	setp.ge.s32 	%p277, %r138, %r141;
	setp.ge.s32 	%p278, %r134, %r142;
	or.pred  	%p279, %p277, %p278;
	@%p279 bra 	$L__BB1_189;
	st.global.f32 	[%rd8+196], %f631;
$L__BB1_189:
	setp.ge.s32 	%p280, %r137, %r141;
	setp.ge.s32 	%p281, %r135, %r142;
	or.pred  	%p282, %p280, %p281;
	@%p282 bra 	$L__BB1_191;
	st.global.f32 	[%rd7+224], %f630;
$L__BB1_191:
	setp.ge.s32 	%p283, %r137, %r141;
	setp.ge.s32 	%p284, %r136, %r142;
	or.pred  	%p285, %p283, %p284;
	@%p285 bra 	$L__BB1_193;
	st.global.f32 	[%rd7+228], %f629;
$L__BB1_193:
	setp.ge.s32 	%p286, %r138, %r141;
	setp.ge.s32 	%p287, %r135, %r142;
	or.pred  	%p288, %p286, %p287;
	@%p288 bra 	$L__BB1_195;
	st.global.f32 	[%rd8+224], %f628;
$L__BB1_195:
	setp.ge.s32 	%p289, %r138, %r141;
	setp.ge.s32 	%p290, %r136, %r142;
	or.pred  	%p291, %p289, %p290;
	@%p291 bra 	$L__BB1_197;
	st.global.f32 	[%rd8+228], %f627;
$L__BB1_197:
	ret;

}


// ===== COMPILED SASS (sm_100) =====

	.target	sm_100

	.elftype	@"ET_EXEC"


//--------------------- .note.nv.tkinfo           --------------------------
	.section	.note.nv.tkinfo,"",@"SHT_NOTE"
	.sectionflags	@"SHF_NOTE_NV_TKINFO"
	.tkinfo
        /*0018*/ 	.word	0x00000002
        /*0030*/ 	.string	""
        /*0030*/ 	.string	"ptxas"
        /*0030*/ 	.string	"Cuda compilation tools, release 13.0, V13.0.88"
        /*0030*/ 	.string	"Build cuda_13.0.r13.0/compiler.36424714_0"
        /*0030*/ 	.string	"-arch sm_100 -m 64 "



//--------------------- .note.nv.cuinfo           --------------------------
	.section	.note.nv.cuinfo,"",@"SHT_NOTE"
	.sectionflags	@"SHF_NOTE_NV_CUINFO"
        /*0018*/ 	.short	0x0002
        /*001a*/ 	.short	0x0064
        /*001c*/ 	.short	0x0082
	.zero		2


//--------------------- .nv.info                  --------------------------
	.section	.nv.info,"",@"SHT_CUDA_INFO"
	.align	4


	//----- nvinfo : EIATTR_REGCOUNT
	.align		4
        /*0000*/ 	.byte	0x04, 0x2f
        /*0002*/ 	.short	(.L_1 - .L_0)
	.align		4
.L_0:
        /*0004*/ 	.word	index@(_ZN8pygpukit3ops4tf3231sgemm_tf32_single_tile_verifiedEPKfS3_Pfiii)
        /*0008*/ 	.word	0x00000020


	//----- nvinfo : EIATTR_FRAME_SIZE
	.align		4
.L_1:
        /*000c*/ 	.byte	0x04, 0x11
        /*000e*/ 	.short	(.L_3 - .L_2)
	.align		4
.L_2:
        /*0010*/ 	.word	index@(_ZN8pygpukit3ops4tf3231sgemm_tf32_single_tile_verifiedEPKfS3_Pfiii)
        /*0014*/ 	.word	0x00000000


	//----- nvinfo : EIATTR_REGCOUNT
	.align		4
.L_3:
        /*0018*/ 	.byte	0x04, 0x2f
        /*001a*/ 	.short	(.L_5 - .L_4)
	.align		4
.L_4:
        /*001c*/ 	.word	index@(_ZN8pygpukit3ops4tf3224sgemm_tf32_ampere_kernelEPKfS3_Pfiii)
        /*0020*/ 	.word	0x00000080


	//----- nvinfo : EIATTR_FRAME_SIZE
	.align		4
.L_5:
        /*0024*/ 	.byte	0x04, 0x11
        /*0026*/ 	.short	(.L_7 - .L_6)
	.align		4
.L_6:
        /*0028*/ 	.word	index@(_ZN8pygpukit3ops4tf3224sgemm_tf32_ampere_kernelEPKfS3_Pfiii)
        /*002c*/ 	.word	0x00000000


	//----- nvinfo : EIATTR_MIN_STACK_SIZE
	.align		4
.L_7:
        /*0030*/ 	.byte	0x04, 0x12
        /*0032*/ 	.short	(.L_9 - .L_8)
	.align		4
.L_8:
        /*0034*/ 	.word	index@(_ZN8pygpukit3ops4tf3224sgemm_tf32_ampere_kernelEPKfS3_Pfiii)
        /*0038*/ 	.word	0x00000000


	//----- nvinfo : EIATTR_MIN_STACK_SIZE
	.align		4
.L_9:
        /*003c*/ 	.byte	0x04, 0x12
        /*003e*/ 	.short	(.L_11 - .L_10)
	.align		4
.L_10:
        /*0040*/ 	.word	index@(_ZN8pygpukit3ops4tf3231sgemm_tf32_single_tile_verifiedEPKfS3_Pfiii)
        /*0044*/ 	.word	0x00000000
.L_11:


//--------------------- .nv.compat                --------------------------
	.section	.nv.compat,"",@"SHT_CUDA_COMPAT_INFO"
	.align	4
        /*0000*/ 	.byte	0x02, 0x09, 0x00, 0x00, 0x02, 0x02, 0x01, 0x00, 0x02, 0x05, 0x05, 0x00, 0x03, 0x07, 0x01, 0x01
        /*0010*/ 	.byte	0x02, 0x03, 0x00, 0x00, 0x02, 0x06, 0x01, 0x00, 0x04, 0x0b, 0x08, 0x00, 0x09, 0x00, 0x00, 0x00
        /*0020*/ 	.byte	0x00, 0x00, 0x00, 0x00


//--------------------- .nv.info._ZN8pygpukit3ops4tf3224sgemm_tf32_ampere_kernelEPKfS3_Pfiii --------------------------
	.section	.nv.info._ZN8pygpukit3ops4tf3224sgemm_tf32_ampere_kernelEPKfS3_Pfiii,"",@"SHT_CUDA_INFO"
	.sectionflags	@""
	.align	4


	//----- nvinfo : EIATTR_CUDA_API_VERSION
	.align		4
        /*0000*/ 	.byte	0x04, 0x37
        /*0002*/ 	.short	(.L_13 - .L_12)
.L_12:
        /*0004*/ 	.word	0x00000082


	//----- nvinfo : EIATTR_KPARAM_INFO
	.align		4
.L_13:
        /*0008*/ 	.byte	0x04, 0x17
        /*000a*/ 	.short	(.L_15 - .L_14)
.L_14:
        /*000c*/ 	.word	0x00000000
        /*0010*/ 	.short	0x0005
        /*0012*/ 	.short	0x0020
        /*0014*/ 	.byte	0x00, 0xf0, 0x11, 0x00


	//----- nvinfo : EIATTR_KPARAM_INFO
	.align		4
.L_15:
        /*0018*/ 	.byte	0x04, 0x17
        /*001a*/ 	.short	(.L_17 - .L_16)
.L_16:
        /*001c*/ 	.word	0x00000000
        /*0020*/ 	.short	0x0004
        /*0022*/ 	.short	0x001c
        /*0024*/ 	.byte	0x00, 0xf0, 0x11, 0x00


	//----- nvinfo : EIATTR_KPARAM_INFO
	.align		4
.L_17:
        /*0028*/ 	.byte	0x04, 0x17
        /*002a*/ 	.short	(.L_19 - .L_18)
.L_18:
        /*002c*/ 	.word	0x00000000
        /*0030*/ 	.short	0x0003
        /*0032*/ 	.short	0x0018
        /*0034*/ 	.byte	0x00, 0xf0, 0x11, 0x00


	//----- nvinfo : EIATTR_KPARAM_INFO
	.align		4
.L_19:
        /*0038*/ 	.byte	0x04, 0x17
        /*003a*/ 	.short	(.L_21 - .L_20)
.L_20:
        /*003c*/ 	.word	0x00000000
        /*0040*/ 	.short	0x0002
        /*0042*/ 	.short	0x0010
        /*0044*/ 	.byte	0x00, 0xf5, 0x21, 0x00


	//----- nvinfo : EIATTR_KPARAM_INFO
	.align		4
.L_21:
        /*0048*/ 	.byte	0x04, 0x17
        /*004a*/ 	.short	(.L_23 - .L_22)
.L_22:
        /*004c*/ 	.word	0x00000000
        /*0050*/ 	.short	0x0001
        /*0052*/ 	.short	0x0008
        /*0054*/ 	.byte	0x00, 0xf5, 0x21, 0x00


	//----- nvinfo : EIATTR_KPARAM_INFO
	.align		4
.L_23:
        /*0058*/ 	.byte	0x04, 0x17
        /*005a*/ 	.short	(.L_25 - .L_24)
.L_24:
        /*005c*/ 	.word	0x00000000
        /*0060*/ 	.short	0x0000
        /*0062*/ 	.short	0x0000
        /*0064*/ 	.byte	0x00, 0xf5, 0x21, 0x00


	//----- nvinfo : EIATTR_SPARSE_MMA_MASK
	.align		4
.L_25:
        /*0068*/ 	.byte	0x03, 0x50
        /*006a*/ 	.short	0x0000


	//----- nvinfo : EIATTR_MAXREG_COUNT
	.align		4
        /*006c*/ 	.byte	0x03, 0x1b
        /*006e*/ 	.short	0x0080


	//----- nvinfo : EIATTR_NUM_BARRIERS
	.align		4
        /*0070*/ 	.byte	0x02, 0x4c
        /*0072*/ 	.byte	0x01
	.zero		1


	//----- nvinfo : EIATTR_MERCURY_ISA_VERSION
	.align		4
        /*0074*/ 	.byte	0x03, 0x5f
        /*0076*/ 	.short	0x0101


	//----- nvinfo : EIATTR_VRC_CTA_INIT_COUNT
	.align		4
        /*0078*/ 	.byte	0x02, 0x4a
	.zero		1
	.zero		1


	//----- nvinfo : EIATTR_EXIT_INSTR_OFFSETS
	.align		4
        /*007c*/ 	.byte	0x04, 0x1c
        /*007e*/ 	.short	(.L_27 - .L_26)


	//   ....[0]....
.L_26:
        /*0080*/ 	.word	0x00004350


	//   ....[1]....
        /*0084*/ 	.word	0x00004370


	//----- nvinfo : EIATTR_MAX_THREADS
	.align		4
.L_27:
        /*0088*/ 	.byte	0x04, 0x05
        /*008a*/ 	.short	(.L_29 - .L_28)
.L_28:
        /*008c*/ 	.word	0x00000100
        /*0090*/ 	.word	0x00000001
        /*0094*/ 	.word	0x00000001


	//----- nvinfo : EIATTR_CBANK_PARAM_SIZE
	.align		4
.L_29:
        /*0098*/ 	.byte	0x03, 0x19
        /*009a*/ 	.short	0x0024


	//----- nvinfo : EIATTR_PARAM_CBANK
	.align		4
        /*009c*/ 	.byte	0x04, 0x0a
        /*009e*/ 	.short	(.L_31 - .L_30)
	.align		4
.L_30:
        /*00a0*/ 	.word	index@(.nv.constant0._ZN8pygpukit3ops4tf3224sgemm_tf32_ampere_kernelEPKfS3_Pfiii)
        /*00a4*/ 	.short	0x0380
        /*00a6*/ 	.short	0x0024


	//----- nvinfo : EIATTR_SW_WAR
	.align		4
.L_31:
        /*00a8*/ 	.byte	0x04, 0x36
        /*00aa*/ 	.short	(.L_33 - .L_32)
.L_32:
        /*00ac*/ 	.word	0x00000008
.L_33:


//--------------------- .nv.info._ZN8pygpukit3ops4tf3231sgemm_tf32_single_tile_verifiedEPKfS3_Pfiii --------------------------
	.section	.nv.info._ZN8pygpukit3ops4tf3231sgemm_tf32_single_tile_verifiedEPKfS3_Pfiii,"",@"SHT_CUDA_INFO"
	.sectionflags	@""
	.align	4


	//----- nvinfo : EIATTR_CUDA_API_VERSION
	.align		4
        /*0000*/ 	.byte	0x04, 0x37
        /*0002*/ 	.short	(.L_35 - .L_34)
.L_34:
        /*0004*/ 	.word	0x00000082


	//----- nvinfo : EIATTR_KPARAM_INFO
	.align		4
.L_35:
        /*0008*/ 	.byte	0x04, 0x17
        /*000a*/ 	.short	(.L_37 - .L_36)
.L_36:
        /*000c*/ 	.word	0x00000000
        /*0010*/ 	.short	0x0005
        /*0012*/ 	.short	0x0020
        /*0014*/ 	.byte	0x00, 0xf0, 0x11, 0x00


	//----- nvinfo : EIATTR_KPARAM_INFO
	.align		4
.L_37:
        /*0018*/ 	.byte	0x04, 0x17
        /*001a*/ 	.short	(.L_39 - .L_38)
.L_38:
        /*001c*/ 	.word	0x00000000
        /*0020*/ 	.short	0x0004
        /*0022*/ 	.short	0x001c
        /*0024*/ 	.byte	0x00, 0xf0, 0x11, 0x00


	//----- nvinfo : EIATTR_KPARAM_INFO
	.align		4
.L_39:
        /*0028*/ 	.byte	0x04, 0x17
        /*002a*/ 	.short	(.L_41 - .L_40)
.L_40:
        /*002c*/ 	.word	0x00000000
        /*0030*/ 	.short	0x0003
        /*0032*/ 	.short	0x0018
        /*0034*/ 	.byte	0x00, 0xf0, 0x11, 0x00


	//----- nvinfo : EIATTR_KPARAM_INFO
	.align		4
.L_41:
        /*0038*/ 	.byte	0x04, 0x17
        /*003a*/ 	.short	(.L_43 - .L_42)
.L_42:
        /*003c*/ 	.word	0x00000000
        /*0040*/ 	.short	0x0002
        /*0042*/ 	.short	0x0010
        /*0044*/ 	.byte	0x00, 0xf5, 0x21, 0x00


	//----- nvinfo : EIATTR_KPARAM_INFO
	.align		4
.L_43:
        /*0048*/ 	.byte	0x04, 0x17
        /*004a*/ 	.short	(.L_45 - .L_44)
.L_44:
        /*004c*/ 	.word	0x00000000
        /*0050*/ 	.short	0x0001
        /*0052*/ 	.short	0x0008
        /*0054*/ 	.byte	0x00, 0xf5, 0x21, 0x00


	//----- nvinfo : EIATTR_KPARAM_INFO
	.align		4
.L_45:
        /*0058*/ 	.byte	0x04, 0x17
        /*005a*/ 	.short	(.L_47 - .L_46)
.L_46:
        /*005c*/ 	.word	0x00000000
        /*0060*/ 	.short	0x0000
        /*0062*/ 	.short	0x0000
        /*0064*/ 	.byte	0x00, 0xf5, 0x21, 0x00


	//----- nvinfo : EIATTR_SPARSE_MMA_MASK
	.align		4
.L_47:
        /*0068*/ 	.byte	0x03, 0x50
        /*006a*/ 	.short	0x0000


	//----- nvinfo : EIATTR_MAXREG_COUNT
	.align		4
        /*006c*/ 	.byte	0x03, 0x1b
        /*006e*/ 	.short	0x00ff


	//----- nvinfo : EIATTR_MERCURY_ISA_VERSION
	.align		4
        /*0070*/ 	.byte	0x03, 0x5f
        /*0072*/ 	.short	0x0101


	//----- nvinfo : EIATTR_VRC_CTA_INIT_COUNT
	.align		4
        /*0074*/ 	.byte	0x02, 0x4a
	.zero		1
	.zero		1


	//----- nvinfo : EIATTR_EXIT_INSTR_OFFSETS
	.align		4
        /*0078*/ 	.byte	0x04, 0x1c
        /*007a*/ 	.short	(.L_49 - .L_48)


	//   ....[0]....
.L_48:
        /*007c*/ 	.word	0x00000030


	//   ....[1]....
        /*0080*/ 	.word	0x00000c50


	//   ....[2]....
        /*0084*/ 	.word	0x00000cd0


	//----- nvinfo : EIATTR_CBANK_PARAM_SIZE
	.align		4
.L_49:
        /*0088*/ 	.byte	0x03, 0x19
        /*008a*/ 	.short	0x0024


	//----- nvinfo : EIATTR_PARAM_CBANK
	.align		4
        /*008c*/ 	.byte	0x04, 0x0a
        /*008e*/ 	.short	(.L_51 - .L_50)
	.align		4
.L_50:
        /*0090*/ 	.word	index@(.nv.constant0._ZN8pygpukit3ops4tf3231sgemm_tf32_single_tile_verifiedEPKfS3_Pfiii)
        /*0094*/ 	.short	0x0380
        /*0096*/ 	.short	0x0024


	//----- nvinfo : EIATTR_SW_WAR
	.align		4
.L_51:
        /*0098*/ 	.byte	0x04, 0x36
        /*009a*/ 	.short	(.L_53 - .L_52)
.L_52:
        /*009c*/ 	.word	0x00000008
.L_53:


//--------------------- .nv.callgraph             --------------------------
	.section	.nv.callgraph,"",@"SHT_CUDA_CALLGRAPH"
	.align	4
	.sectionentsize	8
	.align		4
        /*0000*/ 	.word	0x00000000
	.align		4
        /*0004*/ 	.word	0xffffffff
	.align		4
        /*0008*/ 	.word	0x00000000
	.align		4
        /*000c*/ 	.word	0xfffffffe
	.align		4
        /*0010*/ 	.word	0x00000000
	.align		4
        /*0014*/ 	.word	0xfffffffd
	.align		4
        /*0018*/ 	.word	0x00000000
	.align		4
        /*001c*/ 	.word	0xfffffffc


//--------------------- .text._ZN8pygpukit3ops4tf3224sgemm_tf32_ampere_kernelEPKfS3_Pfiii --------------------------
	.section	.text._ZN8pygpukit3ops4tf3224sgemm_tf32_ampere_kernelEPKfS3_Pfiii,"ax",@progbits
	.align	128
        .global         _ZN8pygpukit3ops4tf3224sgemm_tf32_ampere_kernelEPKfS3_Pfiii
        .type           _ZN8pygpukit3ops4tf3224sgemm_tf32_ampere_kernelEPKfS3_Pfiii,@function
        .size           _ZN8pygpukit3ops4tf3224sgemm_tf32_ampere_kernelEPKfS3_Pfiii,(.L_x_10 - _ZN8pygpukit3ops4tf3224sgemm_tf32_ampere_kernelEPKfS3_Pfiii)
        .other          _ZN8pygpukit3ops4tf3224sgemm_tf32_ampere_kernelEPKfS3_Pfiii,@"STO_CUDA_ENTRY STV_DEFAULT"
_ZN8pygpukit3ops4tf3224sgemm_tf32_ampere_kernelEPKfS3_Pfiii:
.text._ZN8pygpukit3ops4tf3224sgemm_tf32_ampere_kernelEPKfS3_Pfiii:
[----:B------:R-:W-:Y:S01]  /*0000*/  LDC R1, c[0x0][0x37c] ;  /* 0x0000df00ff017b82 */ /* 0x000fe20000000800 */
[----:B------:R-:W0:Y:S07]  /*0010*/  S2R R119, SR_TID.X ;  /* 0x0000000000777919 */ /* 0x000e2e0000002100 */
[----:B------:R-:W1:Y:S01]  /*0020*/  S2UR UR4, SR_CTAID.Y ;  /* 0x00000000000479c3 */ /* 0x000e620000002600 */
[----:B------:R-:W2:Y:S01]  /*0030*/  LDCU UR8, c[0x0][0x398] ;  /* 0x00007300ff0877ac */ /* 0x000ea20008000800 */
[----:B------:R-:W-:Y:S01]  /*0040*/  IMAD.MOV.U32 R8, RZ, RZ, RZ ;  /* 0x000000ffff087224 */ /* 0x000fe200078e00ff */
[----:B------:R-:W3:Y:S05]  /*0050*/  LDCU UR10, c[0x0][0x3a0] ;  /* 0x00007400ff0a77ac */ /* 0x000eea0008000800 */
[----:B------:R-:W4:Y:S01]  /*0060*/  S2UR UR5, SR_CTAID.X ;  /* 0x00000000000579c3 */ /* 0x000f220000002500 */
[----:B------:R-:W5:Y:S01]  /*0070*/  LDCU.64 UR14, c[0x0][0x358] ;  /* 0x00006b00ff0e77ac */ /* 0x000f620008000a00 */
[----:B------:R-:W5:Y:S01]  /*0080*/  LDCU UR6, c[0x0][0x39c] ;  /* 0x00007380ff0677ac */ /* 0x000f620008000800 */
[----:B-1----:R-:W-:Y:S01]  /*0090*/  USHF.L.U32 UR4, UR4, 0x7, URZ ;  /* 0x0000000704047899 */ /* 0x002fe200080006ff */
[----:B0-----:R-:W-:-:S02]  /*00a0*/  LOP3.LUT R71, R119, 0x200, RZ, 0xfc, !PT ;  /* 0x0000020077477812 */ /* 0x001fc400078efcff */
[----:B------:R-:W-:Y:S02]  /*00b0*/  LOP3.LUT R16, R119, 0x100, RZ, 0xfc, !PT ;  /* 0x0000010077107812 */ /* 0x000fe400078efcff */
[----:B------:R-:W-:Y:S02]  /*00c0*/  SHF.R.U32.HI R24, RZ, 0x4, R71 ;  /* 0x00000004ff187819 */ /* 0x000fe40000011647 */
[----:B------:R-:W-:Y:S02]  /*00d0*/  SHF.R.U32.HI R3, RZ, 0x4, R119 ;  /* 0x00000004ff037819 */ /* 0x000fe40000011677 */
[----:B------:R-:W-:Y:S01]  /*00e0*/  SHF.R.U32.HI R2, RZ, 0x4, R16 ;  /* 0x00000004ff027819 */ /* 0x000fe20000011610 */
[----:B------:R-:W-:Y:S01]  /*00f0*/  VIADD R80, R24, UR4 ;  /* 0x0000000418507c36 */ /* 0x000fe20008000000 */
[----:B------:R-:W-:Y:S02]  /*0100*/  LOP3.LUT R120, R3, UR4, RZ, 0xfc, !PT ;  /* 0x0000000403787c12 */ /* 0x000fe4000f8efcff */
[----:B------:R-:W-:Y:S01]  /*0110*/  LOP3.LUT R117, R119, 0xf, RZ, 0xc0, !PT ;  /* 0x0000000f77757812 */ /* 0x000fe200078ec0ff */
[----:B------:R-:W-:Y:S01]  /*0120*/  VIADD R70, R2, UR4 ;  /* 0x0000000402467c36 */ /* 0x000fe20008000000 */
[----:B--2---:R-:W-:-:S02]  /*0130*/  ISETP.GE.AND P3, PT, R80, UR8, PT ;  /* 0x0000000850007c0c */ /* 0x004fc4000bf66270 */
[----:B------:R-:W-:Y:S02]  /*0140*/  ISETP.GE.AND P0, PT, R120, UR8, PT ;  /* 0x0000000878007c0c */ /* 0x000fe4000bf06270 */
[C---:B---3--:R-:W-:Y:S02]  /*0150*/  ISETP.GE.OR P3, PT, R117.reuse, UR10, P3 ;  /* 0x0000000a75007c0c */ /* 0x048fe40009f66670 */
[----:B------:R-:W-:Y:S02]  /*0160*/  ISETP.GE.AND P1, PT, R70, UR8, PT ;  /* 0x0000000846007c0c */ /* 0x000fe4000bf26270 */
[C---:B------:R-:W-:Y:S02]  /*0170*/  ISETP.GE.OR P0, PT, R117.reuse, UR10, P0 ;  /* 0x0000000a75007c0c */ /* 0x040fe40008706670 */
[----:B------:R-:W-:Y:S02]  /*0180*/  ISETP.GE.OR P2, PT, R117, UR10, P1 ;  /* 0x0000000a75007c0c */ /* 0x000fe40008f46670 */
[----:B------:R-:W-:-:S04]  /*0190*/  LOP3.LUT R69, R119, 0x300, RZ, 0xfc, !PT ;  /* 0x0000030077457812 */ /* 0x000fc800078efcff */
[----:B------:R-:W-:Y:S01]  /*01a0*/  SHF.R.U32.HI R26, RZ, 0x4, R69 ;  /* 0x00000004ff1a7819 */ /* 0x000fe20000011645 */
[----:B------:R-:W0:Y:S01]  /*01b0*/  @!P3 LDC.64 R12, c[0x0][0x380] ;  /* 0x0000e000ff0cbb82 */ /* 0x000e220000000a00 */
[----:B------:R-:W-:-:S03]  /*01c0*/  @!P3 IMAD R15, R80, UR10, R117 ;  /* 0x0000000a500fbc24 */ /* 0x000fc6000f8e0275 */
[----:B------:R-:W-:Y:S01]  /*01d0*/  VIADD R82, R26, UR4 ;  /* 0x000000041a527c36 */ /* 0x000fe20008000000 */
[----:B------:R-:W-:Y:S01]  /*01e0*/  LOP3.LUT R31, R119, 0x400, RZ, 0xfc, !PT ;  /* 0x00000400771f7812 */ /* 0x000fe200078efcff */
[--C-:B------:R-:W-:Y:S02]  /*01f0*/  @!P0 IMAD R5, R120, UR10, R117.reuse ;  /* 0x0000000a78058c24 */ /* 0x100fe4000f8e0275 */
[----:B------:R-:W1:Y:S01]  /*0200*/  @!P0 LDC.64 R6, c[0x0][0x380] ;  /* 0x0000e000ff068b82 */ /* 0x000e620000000a00 */
[----:B------:R-:W-:Y:S01]  /*0210*/  ISETP.GE.AND P1, PT, R82, UR8, PT ;  /* 0x0000000852007c0c */ /* 0x000fe2000bf26270 */
[----:B------:R-:W-:-:S03]  /*0220*/  @!P2 IMAD R9, R70, UR10, R117 ;  /* 0x0000000a4609ac24 */ /* 0x000fc6000f8e0275 */
[----:B------:R-:W-:-:S03]  /*0230*/  ISETP.GE.OR P1, PT, R117, UR10, P1 ;  /* 0x0000000a75007c0c */ /* 0x000fc60008f26670 */
[----:B------:R-:W2:Y:S01]  /*0240*/  @!P2 LDC.64 R10, c[0x0][0x380] ;  /* 0x0000e000ff0aab82 */ /* 0x000ea20000000a00 */
[----:B------:R-:W-:Y:S02]  /*0250*/  SHF.R.U32.HI R30, RZ, 0x4, R31 ;  /* 0x00000004ff1e7819 */ /* 0x000fe4000001161f */
[----:B------:R-:W-:Y:S01]  /*0260*/  LOP3.LUT R36, R119, 0x500, RZ, 0xfc, !PT ;  /* 0x0000050077247812 */ /* 0x000fe200078efcff */
[----:B0-----:R-:W-:-:S06]  /*0270*/  @!P3 IMAD.WIDE.U32 R12, R15, 0x4, R12 ;  /* 0x000000040f0cb825 */ /* 0x001fcc00078e000c */
[----:B------:R-:W0:Y:S01]  /*0280*/  @!P1 LDC.64 R14, c[0x0][0x380] ;  /* 0x0000e000ff0e9b82 */ /* 0x000e220000000a00 */
[----:B------:R-:W-:Y:S01]  /*0290*/  LOP3.LUT R25, R119, 0x600, RZ, 0xfc, !PT ;  /* 0x0000060077197812 */ /* 0x000fe200078efcff */
[----:B------:R-:W-:Y:S01]  /*02a0*/  VIADD R86, R30, UR4 ;  /* 0x000000041e567c36 */ /* 0x000fe20008000000 */
[----:B------:R-:W-:Y:S01]  /*02b0*/  SHF.R.U32.HI R28, RZ, 0x4, R36 ;  /* 0x00000004ff1c7819 */ /* 0x000fe20000011624 */
[----:B-1----:R-:W-:Y:S01]  /*02c0*/  @!P0 IMAD.WIDE.U32 R6, R5, 0x4, R6 ;  /* 0x0000000405068825 */ /* 0x002fe200078e0006 */
[----:B------:R-:W-:Y:S02]  /*02d0*/  CS2R R4, SRZ ;  /* 0x0000000000047805 */ /* 0x000fe4000001ff00 */
[----:B------:R-:W-:Y:S01]  /*02e0*/  LOP3.LUT R83, R119, 0x700, RZ, 0xfc, !PT ;  /* 0x0000070077537812 */ /* 0x000fe200078efcff */
[----:B----4-:R-:W-:Y:S01]  /*02f0*/  USHF.L.U32 UR5, UR5, 0x7, URZ ;  /* 0x0000000705057899 */ /* 0x010fe200080006ff */
[----:B--2---:R-:W-:Y:S01]  /*0300*/  @!P2 IMAD.WIDE.U32 R10, R9, 0x4, R10 ;  /* 0x00000004090aa825 */ /* 0x004fe200078e000a */
[----:B------:R-:W-:Y:S01]  /*0310*/  LOP3.LUT R104, R119, 0x7f, RZ, 0xc0, !PT ;  /* 0x0000007f77687812 */ /* 0x000fe200078ec0ff */
[----:B-----5:R-:W2:Y:S01]  /*0320*/  @!P3 LDG.E.CONSTANT R4, desc[UR14][R12.64] ;  /* 0x0000000e0c04b981 */ /* 0x020ea2000c1e9900 */
[----:B------:R-:W-:Y:S01]  /*0330*/  SHF.R.U32.HI R68, RZ, 0x4, R25 ;  /* 0x00000004ff447819 */ /* 0x000fe20000011619 */
[----:B------:R-:W-:Y:S01]  /*0340*/  VIADD R115, R28, UR4 ;  /* 0x000000041c737c36 */ /* 0x000fe20008000000 */
[----:B------:R-:W-:Y:S01]  /*0350*/  SHF.R.U32.HI R118, RZ, 0x4, R83 ;  /* 0x00000004ff767819 */ /* 0x000fe20000011653 */
[----:B------:R-:W3:Y:S01]  /*0360*/  @!P2 LDG.E.CONSTANT R5, desc[UR14][R10.64] ;  /* 0x0000000e0a05a981 */ /* 0x000ee2000c1e9900 */
[----:B------:R-:W-:Y:S01]  /*0370*/  ISETP.GE.AND P2, PT, R86, UR8, PT ;  /* 0x0000000856007c0c */ /* 0x000fe2000bf46270 */
[----:B------:R-:W-:Y:S01]  /*0380*/  IMAD.U32 R0, RZ, RZ, UR6 ;  /* 0x00000006ff007e24 */ /* 0x000fe2000f8e00ff */
[----:B------:R-:W-:Y:S01]  /*0390*/  ISETP.GE.AND P3, PT, R115, UR8, PT ;  /* 0x0000000873007c0c */ /* 0x000fe2000bf66270 */
[----:B------:R-:W-:Y:S01]  /*03a0*/  VIADD R114, R68, UR4 ;  /* 0x0000000444727c36 */ /* 0x000fe20008000000 */
[C---:B------:R-:W-:Y:S01]  /*03b0*/  ISETP.GE.OR P2, PT, R117.reuse, UR10, P2 ;  /* 0x0000000a75007c0c */ /* 0x040fe20009746670 */
[----:B------:R-:W-:Y:S01]  /*03c0*/  VIADD R112, R104, UR5 ;  /* 0x0000000568707c36 */ /* 0x000fe20008000000 */
[----:B------:R1:W4:Y:S01]  /*03d0*/  @!P0 LDG.E.CONSTANT R8, desc[UR14][R6.64] ;  /* 0x0000000e06088981 */ /* 0x000322000c1e9900 */
[----:B------:R-:W-:Y:S01]  /*03e0*/  VIADD R84, R118, UR4 ;  /* 0x0000000476547c36 */ /* 0x000fe20008000000 */
[----:B------:R-:W-:-:S02]  /*03f0*/  ISETP.GE.OR P3, PT, R117, UR10, P3 ;  /* 0x0000000a75007c0c */ /* 0x000fc40009f66670 */
[----:B------:R-:W-:Y:S02]  /*0400*/  ISETP.GE.AND P4, PT, R114, UR8, PT ;  /* 0x0000000872007c0c */ /* 0x000fe4000bf86270 */
[----:B------:R-:W-:Y:S02]  /*0410*/  SHF.R.U32.HI R29, RZ, 0x7, R119 ;  /* 0x00000007ff1d7819 */ /* 0x000fe40000011677 */
[----:B------:R-:W-:Y:S01]  /*0420*/  ISETP.GE.AND P0, PT, R112, R0, PT ;  /* 0x000000007000720c */ /* 0x000fe20003f06270 */
[----:B-1----:R-:W-:Y:S01]  /*0430*/  @!P1 IMAD R7, R82, UR10, R117 ;  /* 0x0000000a52079c24 */ /* 0x002fe2000f8e0275 */
[----:B------:R-:W-:Y:S02]  /*0440*/  ISETP.GE.AND P5, PT, R84, UR8, PT ;  /* 0x0000000854007c0c */ /* 0x000fe4000bfa6270 */
[----:B------:R-:W-:Y:S02]  /*0450*/  CS2R R22, SRZ ;  /* 0x0000000000167805 */ /* 0x000fe4000001ff00 */
[----:B------:R-:W-:Y:S01]  /*0460*/  ISETP.GE.OR P4, PT, R117, UR10, P4 ;  /* 0x0000000a75007c0c */ /* 0x000fe2000a786670 */
[----:B0-----:R-:W-:Y:S01]  /*0470*/  @!P1 IMAD.WIDE.U32 R6, R7, 0x4, R14 ;  /* 0x0000000407069825 */ /* 0x001fe200078e000e */
[----:B------:R-:W-:Y:S01]  /*0480*/  ISETP.GE.OR P6, PT, R29, UR10, P0 ;  /* 0x0000000a1d007c0c */ /* 0x000fe200087c6670 */
[----:B------:R-:W0:Y:S01]  /*0490*/  @!P2 LDC.64 R10, c[0x0][0x380] ;  /* 0x0000e000ff0aab82 */ /* 0x000e220000000a00 */
[----:B------:R-:W-:-:S02]  /*04a0*/  ISETP.GE.OR P5, PT, R117, UR10, P5 ;  /* 0x0000000a75007c0c */ /* 0x000fc4000afa6670 */
[----:B------:R-:W-:Y:S01]  /*04b0*/  SHF.R.U32.HI R81, RZ, 0x7, R16 ;  /* 0x00000007ff517819 */ /* 0x000fe20000011610 */
[----:B------:R1:W5:Y:S03]  /*04c0*/  @!P1 LDG.E.CONSTANT R22, desc[UR14][R6.64] ;  /* 0x0000000e06169981 */ /* 0x000366000c1e9900 */
[----:B------:R-:W-:Y:S01]  /*04d0*/  ISETP.GE.OR P1, PT, R81, UR10, P0 ;  /* 0x0000000a51007c0c */ /* 0x000fe20008726670 */
[----:B------:R-:W1:Y:S08]  /*04e0*/  @!P3 LDC.64 R12, c[0x0][0x380] ;  /* 0x0000e000ff0cbb82 */ /* 0x000e700000000a00 */
[----:B------:R-:W1:Y:S08]  /*04f0*/  @!P4 LDC.64 R14, c[0x0][0x380] ;  /* 0x0000e000ff0ecb82 */ /* 0x000e700000000a00 */
[----:B------:R-:W1:Y:S08]  /*0500*/  @!P6 LDC.64 R16, c[0x0][0x388] ;  /* 0x0000e200ff10eb82 */ /* 0x000e700000000a00 */
[----:B------:R-:W1:Y:S01]  /*0510*/  @!P5 LDC.64 R18, c[0x0][0x380] ;  /* 0x0000e000ff12db82 */ /* 0x000e620000000a00 */
[----:B------:R-:W-:-:S07]  /*0520*/  @!P2 IMAD R9, R86, UR10, R117 ;  /* 0x0000000a5609ac24 */ /* 0x000fce000f8e0275 */
[----:B------:R-:W1:Y:S01]  /*0530*/  @!P1 LDC.64 R20, c[0x0][0x388] ;  /* 0x0000e200ff149b82 */ /* 0x000e620000000a00 */
[----:B0-----:R-:W-:-:S04]  /*0540*/  @!P2 IMAD.WIDE.U32 R10, R9, 0x4, R10 ;  /* 0x00000004090aa825 */ /* 0x001fc800078e000a */
[----:B------:R-:W-:Y:S01]  /*0550*/  @!P3 IMAD R9, R115, UR10, R117 ;  /* 0x0000000a7309bc24 */ /* 0x000fe2000f8e0275 */
[----:B------:R-:W-:Y:S01]  /*0560*/  SHF.R.U32.HI R71, RZ, 0x7, R71 ;  /* 0x00000007ff477819 */ /* 0x000fe20000011647 */
[----:B-1----:R-:W-:Y:S01]  /*0570*/  @!P4 IMAD R7, R114, UR10, R117 ;  /* 0x0000000a7207cc24 */ /* 0x002fe2000f8e0275 */
[----:B------:R-:W-:Y:S01]  /*0580*/  CS2R R32, SRZ ;  /* 0x0000000000207805 */ /* 0x000fe2000001ff00 */
[----:B------:R-:W-:Y:S01]  /*0590*/  @!P3 IMAD.WIDE.U32 R12, R9, 0x4, R12 ;  /* 0x00000004090cb825 */ /* 0x000fe200078e000c */
[----:B------:R-:W-:Y:S01]  /*05a0*/  CS2R R34, SRZ ;  /* 0x0000000000227805 */ /* 0x000fe2000001ff00 */
[----:B------:R0:W5:Y:S02]  /*05b0*/  @!P2 LDG.E.CONSTANT R23, desc[UR14][R10.64] ;  /* 0x0000000e0a17a981 */ /* 0x000164000c1e9900 */
[-C--:B------:R-:W-:Y:S02]  /*05c0*/  @!P6 IMAD R27, R29, R0.reuse, R112 ;  /* 0x000000001d1be224 */ /* 0x080fe400078e0270 */
[----:B------:R-:W-:Y:S01]  /*05d0*/  @!P5 IMAD R9, R84, UR10, R117 ;  /* 0x0000000a5409dc24 */ /* 0x000fe2000f8e0275 */
[----:B------:R-:W-:Y:S01]  /*05e0*/  SHF.R.U32.HI R69, RZ, 0x7, R69 ;  /* 0x00000007ff457819 */ /* 0x000fe20000011645 */
[----:B------:R-:W-:Y:S01]  /*05f0*/  @!P4 IMAD.WIDE.U32 R6, R7, 0x4, R14 ;  /* 0x000000040706c825 */ /* 0x000fe200078e000e */
[----:B------:R-:W-:Y:S01]  /*0600*/  ISETP.GE.OR P2, PT, R71, UR10, P0 ;  /* 0x0000000a47007c0c */ /* 0x000fe20008746670 */
[----:B------:R1:W5:Y:S02]  /*0610*/  @!P3 LDG.E.CONSTANT R32, desc[UR14][R12.64] ;  /* 0x0000000e0c20b981 */ /* 0x000364000c1e9900 */
[----:B------:R-:W-:Y:S01]  /*0620*/  @!P6 IMAD.WIDE R16, R27, 0x4, R16 ;  /* 0x000000041b10e825 */ /* 0x000fe200078e0210 */
[----:B------:R-:W-:Y:S01]  /*0630*/  SHF.R.U32.HI R31, RZ, 0x7, R31 ;  /* 0x00000007ff1f7819 */ /* 0x000fe2000001161f */
[----:B------:R-:W5:Y:S02]  /*0640*/  @!P4 LDG.E.CONSTANT R33, desc[UR14][R6.64] ;  /* 0x0000000e0621c981 */ /* 0x000f64000c1e9900 */
[----:B------:R-:W-:Y:S01]  /*0650*/  @!P5 IMAD.WIDE.U32 R14, R9, 0x4, R18 ;  /* 0x00000004090ed825 */ /* 0x000fe200078e0012 */
[----:B------:R-:W-:Y:S01]  /*0660*/  SHF.R.U32.HI R27, RZ, 0x7, R36 ;  /* 0x00000007ff1b7819 */ /* 0x000fe20000011624 */
[----:B------:R-:W5:Y:S02]  /*0670*/  @!P6 LDG.E.CONSTANT R35, desc[UR14][R16.64] ;  /* 0x0000000e1023e981 */ /* 0x000f64000c1e9900 */
[----:B0-----:R-:W-:Y:S01]  /*0680*/  @!P1 IMAD R11, R81, R0, R112 ;  /* 0x00000000510b9224 */ /* 0x001fe200078e0270 */
[----:B------:R-:W-:-:S02]  /*0690*/  SHF.R.U32.HI R25, RZ, 0x7, R25 ;  /* 0x00000007ff197819 */ /* 0x000fc40000011619 */
[----:B------:R-:W-:Y:S02]  /*06a0*/  CS2R R36, SRZ ;  /* 0x0000000000247805 */ /* 0x000fe4000001ff00 */
[----:B------:R-:W-:Y:S01]  /*06b0*/  ISETP.GE.OR P3, PT, R69, UR10, P0 ;  /* 0x0000000a45007c0c */ /* 0x000fe20008766670 */
[----:B------:R0:W5:Y:S01]  /*06c0*/  @!P5 LDG.E.CONSTANT R34, desc[UR14][R14.64] ;  /* 0x0000000e0e22d981 */ /* 0x000162000c1e9900 */
[----:B------:R-:W-:Y:S01]  /*06d0*/  @!P1 IMAD.WIDE R10, R11, 0x4, R20 ;  /* 0x000000040b0a9825 */ /* 0x000fe200078e0214 */
[----:B------:R-:W-:Y:S01]  /*06e0*/  ISETP.GE.OR P6, PT, R31, UR10, P0 ;  /* 0x0000000a1f007c0c */ /* 0x000fe200087c6670 */
[----:B-1----:R-:W1:Y:S01]  /*06f0*/  @!P2 LDC.64 R12, c[0x0][0x388] ;  /* 0x0000e200ff0cab82 */ /* 0x002e620000000a00 */
[----:B------:R-:W-:Y:S02]  /*0700*/  ISETP.GE.OR P5, PT, R27, UR10, P0 ;  /* 0x0000000a1b007c0c */ /* 0x000fe400087a6670 */
[----:B------:R-:W-:Y:S01]  /*0710*/  ISETP.GE.OR P4, PT, R25, UR10, P0 ;  /* 0x0000000a19007c0c */ /* 0x000fe20008786670 */
[----:B------:R1:W5:Y:S01]  /*0720*/  @!P1 LDG.E.CONSTANT R36, desc[UR14][R10.64] ;  /* 0x0000000e0a249981 */ /* 0x000362000c1e9900 */
[----:B------:R-:W-:-:S04]  /*0730*/  SHF.R.U32.HI R83, RZ, 0x7, R83 ;  /* 0x00000007ff537819 */ /* 0x000fc80000011653 */
[----:B------:R-:W-:Y:S01]  /*0740*/  ISETP.GE.OR P1, PT, R83, UR10, P0 ;  /* 0x0000000a53007c0c */ /* 0x000fe20008726670 */
[----:B0-----:R-:W0:Y:S08]  /*0750*/  @!P3 LDC.64 R14, c[0x0][0x388] ;  /* 0x0000e200ff0ebb82 */ /* 0x001e300000000a00 */
[----:B------:R-:W0:Y:S08]  /*0760*/  @!P6 LDC.64 R16, c[0x0][0x388] ;  /* 0x0000e200ff10eb82 */ /* 0x000e300000000a00 */
[----:B------:R-:W0:Y:S08]  /*0770*/  @!P5 LDC.64 R18, c[0x0][0x388] ;  /* 0x0000e200ff12db82 */ /* 0x000e300000000a00 */
[----:B------:R-:W0:Y:S08]  /*0780*/  @!P4 LDC.64 R20, c[0x0][0x388] ;  /* 0x0000e200ff14cb82 */ /* 0x000e300000000a00 */
[----:B------:R-:W0:Y:S01]  /*0790*/  @!P1 LDC.64 R6, c[0x0][0x388] ;  /* 0x0000e200ff069b82 */ /* 0x000e220000000a00 */
[----:B------:R-:W-:-:S02]  /*07a0*/  @!P2 IMAD R9, R71, R0, R112 ;  /* 0x000000004709a224 */ /* 0x000fc400078e0270 */
[----:B------:R-:W-:Y:S02]  /*07b0*/  @!P3 IMAD R39, R69, R0, R112 ;  /* 0x000000004527b224 */ /* 0x000fe400078e0270 */
[----:B-1----:R-:W-:-:S04]  /*07c0*/  @!P2 IMAD.WIDE R12, R9, 0x4, R12 ;  /* 0x00000004090ca825 */ /* 0x002fc800078e020c */
[-CC-:B------:R-:W-:Y:S01]  /*07d0*/  @!P6 IMAD R11, R31, R0.reuse, R112.reuse ;  /* 0x000000001f0be224 */ /* 0x180fe200078e0270 */
[----:B------:R1:W5:Y:S01]  /*07e0*/  @!P2 LDG.E.CONSTANT R37, desc[UR14][R12.64] ;  /* 0x0000000e0c25a981 */ /* 0x000362000c1e9900 */
[-CC-:B------:R-:W-:Y:S02]  /*07f0*/  @!P5 IMAD R9, R27, R0.reuse, R112.reuse ;  /* 0x000000001b09d224 */ /* 0x180fe400078e0270 */
[----:B------:R-:W-:Y:S02]  /*0800*/  @!P4 IMAD R41, R25, R0, R112 ;  /* 0x000000001929c224 */ /* 0x000fe400078e0270 */
[----:B0-----:R-:W-:Y:S01]  /*0810*/  @!P3 IMAD.WIDE R14, R39, 0x4, R14 ;  /* 0x00000004270eb825 */ /* 0x001fe200078e020e */
[----:B------:R-:W-:-:S03]  /*0820*/  CS2R R38, SRZ ;  /* 0x0000000000267805 */ /* 0x000fc6000001ff00 */
[----:B------:R-:W-:-:S03]  /*0830*/  @!P6 IMAD.WIDE R10, R11, 0x4, R16 ;  /* 0x000000040b0ae825 */ /* 0x000fc600078e0210 */
[----:B------:R-:W5:Y:S01]  /*0840*/  @!P3 LDG.E.CONSTANT R38, desc[UR14][R14.64] ;  /* 0x0000000e0e26b981 */ /* 0x000f62000c1e9900 */
[----:B------:R-:W-:-:S03]  /*0850*/  @!P5 IMAD.WIDE R16, R9, 0x4, R18 ;  /* 0x000000040910d825 */ /* 0x000fc600078e0212 */
[----:B------:R0:W5:Y:S01]  /*0860*/  @!P6 LDG.E.CONSTANT R39, desc[UR14][R10.64] ;  /* 0x0000000e0a27e981 */ /* 0x000162000c1e9900 */
[----:B------:R-:W-:Y:S01]  /*0870*/  @!P4 IMAD.WIDE R18, R41, 0x4, R20 ;  /* 0x000000042912c825 */ /* 0x000fe200078e0214 */
[----:B------:R-:W-:-:S03]  /*0880*/  CS2R R20, SRZ ;  /* 0x0000000000147805 */ /* 0x000fc6000001ff00 */
[----:B------:R-:W-:Y:S01]  /*0890*/  @!P1 IMAD R9, R83, R0, R112 ;  /* 0x0000000053099224 */ /* 0x000fe200078e0270 */
[----:B------:R-:W-:Y:S02]  /*08a0*/  CS2R R40, SRZ ;  /* 0x0000000000287805 */ /* 0x000fe4000001ff00 */
[----:B------:R-:W5:Y:S01]  /*08b0*/  @!P5 LDG.E.CONSTANT R20, desc[UR14][R16.64] ;  /* 0x0000000e1014d981 */ /* 0x000f62000c1e9900 */
[----:B------:R-:W-:-:S03]  /*08c0*/  @!P1 IMAD.WIDE R6, R9, 0x4, R6 ;  /* 0x0000000409069825 */ /* 0x000fc600078e0206 */
[----:B------:R-:W5:Y:S04]  /*08d0*/  @!P4 LDG.E.CONSTANT R21, desc[UR14][R18.64] ;  /* 0x0000000e1215c981 */ /* 0x000f68000c1e9900 */
[----:B------:R0:W5:Y:S01]  /*08e0*/  @!P1 LDG.E.CONSTANT R40, desc[UR14][R6.64] ;  /* 0x0000000e06289981 */ /* 0x000162000c1e9900 */
[----:B------:R-:W1:Y:S01]  /*08f0*/  S2UR UR7, SR_CgaCtaId ;  /* 0x00000000000779c3 */ /* 0x000e620000008800 */
[----:B------:R-:W-:Y:S02]  /*0900*/  UMOV UR6, 0x400 ;  /* 0x0000040000067882 */ /* 0x000fe40000000000 */
[----:B-1----:R-:W-:Y:S02]  /*0910*/  ULEA UR12, UR7, UR6, 0x18 ;  /* 0x00000006070c7291 */ /* 0x002fe4000f8ec0ff */
[----:B------:R-:W-:-:S04]  /*0920*/  UIADD3 UR6, UPT, UPT, UR6, 0x5000, URZ ;  /* 0x0000500006067890 */ /* 0x000fc8000fffe0ff */
[----:B------:R-:W-:Y:S01]  /*0930*/  LEA R9, R117, UR12, 0x2 ;  /* 0x0000000c75097c11 */ /* 0x000fe2000f8e10ff */
[----:B------:R-:W-:-:S04]  /*0940*/  ULEA UR6, UR7, UR6, 0x18 ;  /* 0x0000000607067291 */ /* 0x000fc8000f8ec0ff */
[--C-:B------:R-:W-:Y:S02]  /*0950*/  IMAD R13, R3, 0x50, R9.reuse ;  /* 0x00000050030d7824 */ /* 0x100fe400078e0209 */
[--C-:B0-----:R-:W-:Y:S01]  /*0960*/  IMAD R10, R2, 0x50, R9.reuse ;  /* 0x00000050020a7824 */ /* 0x101fe200078e0209 */
[----:B------:R-:W-:Y:S01]  /*0970*/  LEA R12, R104, UR6, 0x2 ;  /* 0x00000006680c7c11 */ /* 0x000fe2000f8e10ff */
[--C-:B------:R-:W-:Y:S02]  /*0980*/  IMAD R11, R24, 0x50, R9.reuse ;  /* 0x00000050180b7824 */ /* 0x100fe400078e0209 */
[--C-:B------:R-:W-:Y:S02]  /*0990*/  IMAD R15, R26, 0x50, R9.reuse ;  /* 0x000000501a0f7824 */ /* 0x100fe400078e0209 */
[--C-:B------:R-:W-:Y:S02]  /*09a0*/  IMAD R6, R30, 0x50, R9.reuse ;  /* 0x000000501e067824 */ /* 0x100fe400078e0209 */
[----:B------:R-:W-:-:S02]  /*09b0*/  IMAD R7, R28, 0x50, R9 ;  /* 0x000000501c077824 */ /* 0x000fc400078e0209 */
[----:B------:R-:W-:Y:S01]  /*09c0*/  IMAD R14, R29, 0x210, R12 ;  /* 0x000002101d0e7824 */ /* 0x000fe200078e020c */
[----:B------:R-:W-:Y:S01]  /*09d0*/  UISETP.GE.AND UP0, UPT, UR10, 0x10, UPT ;  /* 0x000000100a00788c */ /* 0x000fe2000bf06270 */
[----:B------:R-:W-:Y:S01]  /*09e0*/  CS2R R66, SRZ ;  /* 0x0000000000427805 */ /* 0x000fe2000001ff00 */
[----:B------:R-:W-:Y:S01]  /*09f0*/  USHF.R.S32.HI UR7, URZ, 0x1f, UR10 ;  /* 0x0000001fff077899 */ /* 0x000fe2000801140a */
[----:B------:R-:W-:Y:S02]  /*0a00*/  CS2R R64, SRZ ;  /* 0x0000000000407805 */ /* 0x000fe4000001ff00 */
[----:B------:R-:W-:Y:S02]  /*0a10*/  CS2R R74, SRZ ;  /* 0x00000000004a7805 */ /* 0x000fe4000001ff00 */
[----:B------:R-:W-:Y:S02]  /*0a20*/  CS2R R72, SRZ ;  /* 0x0000000000487805 */ /* 0x000fe4000001ff00 */
[----:B------:R-:W-:-:S02]  /*0a30*/  CS2R R78, SRZ ;  /* 0x00000000004e7805 */ /* 0x000fc4000001ff00 */
[----:B------:R-:W-:Y:S02]  /*0a40*/  CS2R R76, SRZ ;  /* 0x00000000004c7805 */ /* 0x000fe4000001ff00 */
[----:B------:R-:W-:Y:S02]  /*0a50*/  CS2R R42, SRZ ;  /* 0x00000000002a7805 */ /* 0x000fe4000001ff00 */
        /* <DEDUP_REMOVED lines=11> */
[----:B------:R-:W-:Y:S01]  /*0b10*/  CS2R R52, SRZ ;  /* 0x0000000000347805 */ /* 0x000fe2000001ff00 */
[----:B------:R-:W-:Y:S01]  /*0b20*/  ULEA.HI UR7, UR7, UR10, URZ, 0x4 ;  /* 0x0000000a07077291 */ /* 0x000fe2000f8f20ff */
[----:B----4-:R0:W-:Y:S04]  /*0b30*/  STS [R13], R8 ;  /* 0x000000080d007388 */ /* 0x0101e80000000800 */
[----:B---3--:R1:W-:Y:S04]  /*0b40*/  STS [R10], R5 ;  /* 0x000000050a007388 */ /* 0x0083e80000000800 */
[----:B--2---:R2:W-:Y:S01]  /*0b50*/  STS [R11], R4 ;  /* 0x000000040b007388 */ /* 0x0045e20000000800 */
[----:B0-----:R-:W-:-:S02]  /*0b60*/  IMAD R8, R68, 0x50, R9 ;  /* 0x0000005044087824 */ /* 0x001fc400078e0209 */
[----:B------:R-:W-:Y:S02]  /*0b70*/  IMAD R9, R118, 0x50, R9 ;  /* 0x0000005076097824 */ /* 0x000fe400078e0209 */
[--C-:B-1----:R-:W-:Y:S02]  /*0b80*/  IMAD R5, R81, 0x210, R12.reuse ;  /* 0x0000021051057824 */ /* 0x102fe400078e020c */
[--C-:B--2---:R-:W-:Y:S01]  /*0b90*/  IMAD R4, R71, 0x210, R12.reuse ;  /* 0x0000021047047824 */ /* 0x104fe200078e020c */
[----:B-----5:R-:W-:Y:S01]  /*0ba0*/  STS [R15], R22 ;  /* 0x000000160f007388 */ /* 0x020fe20000000800 */
[--C-:B------:R-:W-:Y:S02]  /*0bb0*/  IMAD R11, R69, 0x210, R12.reuse ;  /* 0x00000210450b7824 */ /* 0x100fe400078e020c */
[--C-:B------:R-:W-:Y:S01]  /*0bc0*/  IMAD R10, R25, 0x210, R12.reuse ;  /* 0x00000210190a7824 */ /* 0x100fe200078e020c */
[----:B------:R0:W-:Y:S04]  /*0bd0*/  STS [R6], R23 ;  /* 0x0000001706007388 */ /* 0x0001e80000000800 */
[----:B------:R1:W-:Y:S01]  /*0be0*/  STS [R7], R32 ;  /* 0x0000002007007388 */ /* 0x0003e20000000800 */
[----:B0-----:R-:W-:-:S03]  /*0bf0*/  IMAD R6, R31, 0x210, R12 ;  /* 0x000002101f067824 */ /* 0x001fc600078e020c */
[----:B------:R-:W-:Y:S01]  /*0c00*/  STS [R8], R33 ;  /* 0x0000002108007388 */ /* 0x000fe20000000800 */
[----:B-1----:R-:W-:-:S03]  /*0c10*/  IMAD R7, R27, 0x210, R12 ;  /* 0x000002101b077824 */ /* 0x002fc600078e020c */
[----:B------:R0:W-:Y:S04]  /*0c20*/  STS [R9], R34 ;  /* 0x0000002209007388 */ /* 0x0001e80000000800 */
[----:B------:R1:W-:Y:S04]  /*0c30*/  STS [R14], R35 ;  /* 0x000000230e007388 */ /* 0x0003e80000000800 */
[----:B------:R-:W-:Y:S01]  /*0c40*/  STS [R5], R36 ;  /* 0x0000002405007388 */ /* 0x000fe20000000800 */
[----:B0-----:R-:W-:Y:S01]  /*0c50*/  IMAD R9, R83, 0x210, R12 ;  /* 0x0000021053097824 */ /* 0x001fe200078e020c */
[----:B------:R-:W-:Y:S01]  /*0c60*/  CS2R R22, SRZ ;  /* 0x0000000000167805 */ /* 0x000fe2000001ff00 */
[----:B------:R-:W-:Y:S01]  /*0c70*/  IMAD.MOV.U32 R8, RZ, RZ, RZ ;  /* 0x000000ffff087224 */ /* 0x000fe200078e00ff */
[----:B------:R-:W-:-:S02]  /*0c80*/  CS2R R32, SRZ ;  /* 0x0000000000207805 */ /* 0x000fc4000001ff00 */
[----:B-1----:R-:W-:Y:S02]  /*0c90*/  CS2R R34, SRZ ;  /* 0x0000000000227805 */ /* 0x002fe4000001ff00 */
[----:B------:R-:W-:Y:S02]  /*0ca0*/  CS2R R14, SRZ ;  /* 0x00000000000e7805 */ /* 0x000fe4000001ff00 */
[----:B------:R-:W-:Y:S01]  /*0cb0*/  CS2R R12, SRZ ;  /* 0x00000000000c7805 */ /* 0x000fe2000001ff00 */
[----:B------:R0:W-:Y:S04]  /*0cc0*/  STS [R4], R37 ;  /* 0x0000002504007388 */ /* 0x0001e80000000800 */
[----:B------:R-:W-:Y:S04]  /*0cd0*/  STS [R11], R38 ;  /* 0x000000260b007388 */ /* 0x000fe80000000800 */
[----:B------:R-:W-:Y:S04]  /*0ce0*/  STS [R6], R39 ;  /* 0x0000002706007388 */ /* 0x000fe80000000800 */
[----:B------:R1:W-:Y:S04]  /*0cf0*/  STS [R7], R20 ;  /* 0x0000001407007388 */ /* 0x0003e80000000800 */
[----:B------:R2:W-:Y:S04]  /*0d00*/  STS [R10], R21 ;  /* 0x000000150a007388 */ /* 0x0005e80000000800 */
[----:B------:R3:W-:Y:S01]  /*0d10*/  STS [R9], R40 ;  /* 0x0000002809007388 */ /* 0x0007e20000000800 */
[----:B0-----:R-:W-:-:S02]  /*0d20*/  CS2R R4, SRZ ;  /* 0x0000000000047805 */ /* 0x001fc4000001ff00 */
[----:B-1----:R-:W-:Y:S02]  /*0d30*/  CS2R R6, SRZ ;  /* 0x0000000000067805 */ /* 0x002fe4000001ff00 */
[----:B------:R-:W-:Y:S02]  /*0d40*/  CS2R R38, SRZ ;  /* 0x0000000000267805 */ /* 0x000fe4000001ff00 */
[----:B------:R-:W-:Y:S02]  /*0d50*/  CS2R R36, SRZ ;  /* 0x0000000000247805 */ /* 0x000fe4000001ff00 */
[----:B--2---:R-:W-:Y:S02]  /*0d60*/  CS2R R10, SRZ ;  /* 0x00000000000a7805 */ /* 0x004fe4000001ff00 */
[----:B------:R-:W-:Y:S01]  /*0d70*/  CS2R R20, SRZ ;  /* 0x0000000000147805 */ /* 0x000fe2000001ff00 */
[----:B---3--:R-:W-:Y:S02]  /*0d80*/  IMAD.MOV.U32 R9, RZ, RZ, RZ ;  /* 0x000000ffff097224 */ /* 0x008fe400078e00ff */
[----:B------:R-:W-:Y:S01]  /*0d90*/  IMAD.MOV.U32 R40, RZ, RZ, RZ ;  /* 0x000000ffff287224 */ /* 0x000fe200078e00ff */
[----:B------:R-:W-:Y:S06]  /*0da0*/  BAR.SYNC.DEFER_BLOCKING 0x0 ;  /* 0x0000000000007b1d */ /* 0x000fec0000010000 */
[----:B------:R-:W-:Y:S05]  /*0db0*/  BRA.U !UP0, `(.L_x_0) ;  /* 0x00000025088c7547 */ /* 0x000fea000b800000 */
[C---:B------:R-:W-:Y:S01]  /*0dc0*/  LOP3.LUT R4, R119.reuse, 0x3, RZ, 0xc0, !PT ;  /* 0x0000000377047812 */ /* 0x040fe200078ec0ff */
[----:B------:R-:W-:Y:S01]  /*0dd0*/  IMAD.MOV.U32 R21, RZ, RZ, 0x210 ;  /* 0x00000210ff157424 */ /* 0x000fe200078e00ff */
[----:B------:R-:W-:Y:S01]  /*0de0*/  USHF.R.S32.HI UR9, URZ, 0x4, UR7 ;  /* 0x00000004ff097899 */ /* 0x000fe20008011407 */
[----:B------:R-:W-:Y:S01]  /*0df0*/  IMAD.SHL.U32 R23, R119, 0x2, RZ ;  /* 0x0000000277177824 */ /* 0x000fe200078e00ff */
[----:B------:R-:W-:Y:S01]  /*0e00*/  LOP3.LUT R5, R81, 0x10, RZ, 0xfc, !PT ;  /* 0x0000001051057812 */ /* 0x000fe200078efcff */
[----:B------:R-:W-:Y:S01]  /*0e10*/  IMAD R21, R4, R21, UR6 ;  /* 0x0000000604157e24 */ /* 0x000fe2000f8e0215 */
[--C-:B------:R-:W-:Y:S01]  /*0e20*/  SHF.R.U32.HI R4, RZ, 0x2, R119.reuse ;  /* 0x00000002ff047819 */ /* 0x100fe20000011677 */
[----:B------:R-:W-:Y:S01]  /*0e30*/  UISETP.GT.AND UP0, UPT, UR9, 0x1, UPT ;  /* 0x000000010900788c */ /* 0x000fe2000bf04270 */
[----:B------:R-:W-:Y:S01]  /*0e40*/  LOP3.LUT R9, R71, 0x10, RZ, 0xfc, !PT ;  /* 0x0000001047097812 */ /* 0x000fe200078efcff */
[----:B------:R-:W-:Y:S01]  /*0e50*/  VIADD R7, R29, 0x10 ;  /* 0x000000101d077836 */ /* 0x000fe20000000000 */
[----:B------:R-:W-:Y:S01]  /*0e60*/  LOP3.LUT R11, R69, 0x10, RZ, 0xfc, !PT ;  /* 0x00000010450b7812 */ /* 0x000fe200078efcff */
[-C--:B------:R-:W-:Y:S01]  /*0e70*/  IMAD R5, R5, R0.reuse, UR5 ;  /* 0x0000000505057e24 */ /* 0x080fe2000f8e0200 */
[----:B------:R-:W-:Y:S01]  /*0e80*/  LOP3.LUT R13, R31, 0x10, RZ, 0xfc, !PT ;  /* 0x000000101f0d7812 */ /* 0x000fe200078efcff */
[-C--:B------:R-:W-:Y:S01]  /*0e90*/  IMAD R9, R9, R0.reuse, UR5 ;  /* 0x0000000509097e24 */ /* 0x080fe2000f8e0200 */
[----:B------:R-:W-:Y:S01]  /*0ea0*/  LOP3.LUT R15, R27, 0x10, RZ, 0xfc, !PT ;  /* 0x000000101b0f7812 */ /* 0x000fe200078efcff */
[-C--:B------:R-:W-:Y:S01]  /*0eb0*/  IMAD R11, R11, R0.reuse, UR5 ;  /* 0x000000050b0b7e24 */ /* 0x080fe2000f8e0200 */
[----:B------:R-:W-:Y:S01]  /*0ec0*/  LOP3.LUT R17, R25, 0x10, RZ, 0xfc, !PT ;  /* 0x0000001019117812 */ /* 0x000fe200078efcff */
[-C--:B------:R-:W-:Y:S01]  /*0ed0*/  IMAD R13, R13, R0.reuse, UR5 ;  /* 0x000000050d0d7e24 */ /* 0x080fe2000f8e0200 */
[----:B------:R-:W-:Y:S01]  /*0ee0*/  SHF.R.U32.HI R113, RZ, 0x1, R119 ;  /* 0x00000001ff717819 */ /* 0x000fe20000011677 */
[-C--:B------:R-:W-:Y:S01]  /*0ef0*/  IMAD R15, R15, R0.reuse, UR5 ;  /* 0x000000050f0f7e24 */ /* 0x080fe2000f8e0200 */
[----:B------:R-:W-:Y:S01]  /*0f00*/  LOP3.LUT R4, R4, 0x7, RZ, 0xc0, !PT ;  /* 0x0000000704047812 */ /* 0x000fe200078ec0ff */
[-C--:B------:R-:W-:Y:S01]  /*0f10*/  IMAD R17, R17, R0.reuse, UR5 ;  /* 0x0000000511117e24 */ /* 0x080fe2000f8e0200 */
[----:B------:R-:W-:Y:S01]  /*0f20*/  LOP3.LUT R19, R83, 0x10, RZ, 0xfc, !PT ;  /* 0x0000001053137812 */ /* 0x000fe200078efcff */
[----:B------:R-:W-:Y:S01]  /*0f30*/  IMAD R111, R7, R0, UR5 ;  /* 0x00000005076f7e24 */ /* 0x000fe2000f8e0200 */
[C---:B------:R-:W-:Y:S01]  /*0f40*/  LOP3.LUT R113, R4.reuse, 0x60, R113, 0xf8, !PT ;  /* 0x0000006004717812 */ /* 0x040fe200078ef871 */
[----:B------:R-:W-:Y:S01]  /*0f50*/  IMAD.MOV.U32 R8, RZ, RZ, 0x50 ;  /* 0x00000050ff087424 */ /* 0x000fe200078e00ff */
[----:B------:R-:W-:Y:S01]  /*0f60*/  LOP3.LUT R116, R4, 0x40, R23, 0xf8, !PT ;  /* 0x0000004004747812 */ /* 0x000fe200078ef817 */
[----:B------:R-:W-:-:S02]  /*0f70*/  IMAD.SHL.U32 R4, R119, 0x4, RZ ;  /* 0x0000000477047824 */ /* 0x000fc400078e00ff */
[----:B------:R-:W-:Y:S02]  /*0f80*/  IMAD R19, R19, R0, UR5 ;  /* 0x0000000513137e24 */ /* 0x000fe4000f8e0200 */
[----:B------:R-:W-:Y:S01]  /*0f90*/  IMAD.IADD R110, R104, 0x1, R5 ;  /* 0x00000001686e7824 */ /* 0x000fe200078e0205 */
[----:B------:R-:W-:Y:S01]  /*0fa0*/  LOP3.LUT R44, R4, 0xc, RZ, 0xc0, !PT ;  /* 0x0000000c042c7812 */ /* 0x000fe200078ec0ff */
[C---:B------:R-:W-:Y:S02]  /*0fb0*/  IMAD.IADD R109, R104.reuse, 0x1, R9 ;  /* 0x00000001686d7824 */ /* 0x040fe400078e0209 */
[C---:B------:R-:W-:Y:S02]  /*0fc0*/  IMAD.IADD R108, R104.reuse, 0x1, R11 ;  /* 0x00000001686c7824 */ /* 0x040fe400078e020b */
[C---:B------:R-:W-:Y:S02]  /*0fd0*/  IMAD.IADD R107, R104.reuse, 0x1, R13 ;  /* 0x00000001686b7824 */ /* 0x040fe400078e020d */
[----:B------:R-:W-:-:S02]  /*0fe0*/  IMAD.IADD R106, R104, 0x1, R15 ;  /* 0x00000001686a7824 */ /* 0x000fc400078e020f */
[C---:B------:R-:W-:Y:S02]  /*0ff0*/  IMAD.IADD R105, R104.reuse, 0x1, R17 ;  /* 0x0000000168697824 */ /* 0x040fe400078e0211 */
[C---:B------:R-:W-:Y:S02]  /*1000*/  IMAD.IADD R111, R104.reuse, 0x1, R111 ;  /* 0x00000001686f7824 */ /* 0x040fe400078e026f */
[----:B------:R-:W-:Y:S02]  /*1010*/  IMAD.IADD R104, R104, 0x1, R19 ;  /* 0x0000000168687824 */ /* 0x000fe400078e0213 */
[--C-:B------:R-:W-:Y:S02]  /*1020*/  IMAD R120, R120, UR10, R117.reuse ;  /* 0x0000000a78787c24 */ /* 0x100fe4000f8e0275 */
[--C-:B------:R-:W-:Y:S02]  /*1030*/  IMAD R121, R84, UR10, R117.reuse ;  /* 0x0000000a54797c24 */ /* 0x100fe4000f8e0275 */
[----:B------:R-:W-:-:S02]  /*1040*/  IMAD R35, R114, UR10, R117 ;  /* 0x0000000a72237c24 */ /* 0x000fc4000f8e0275 */
[--C-:B------:R-:W-:Y:S02]  /*1050*/  IMAD R34, R115, UR10, R117.reuse ;  /* 0x0000000a73227c24 */ /* 0x100fe4000f8e0275 */
[--C-:B------:R-:W-:Y:S02]  /*1060*/  IMAD R122, R86, UR10, R117.reuse ;  /* 0x0000000a567a7c24 */ /* 0x100fe4000f8e0275 */
[--C-:B------:R-:W-:Y:S02]  /*1070*/  IMAD R123, R82, UR10, R117.reuse ;  /* 0x0000000a527b7c24 */ /* 0x100fe4000f8e0275 */
[----:B------:R-:W-:Y:S02]  /*1080*/  IMAD R124, R80, UR10, R117 ;  /* 0x0000000a507c7c24 */ /* 0x000fe4000f8e0275 */
[----:B------:R-:W-:Y:S02]  /*1090*/  IMAD R10, R116, 0x4, R21 ;  /* 0x00000004740a7824 */ /* 0x000fe400078e0215 */
[----:B------:R-:W-:-:S02]  /*10a0*/  IMAD R8, R113, R8, UR12 ;  /* 0x0000000c71087e24 */ /* 0x000fc4000f8e0208 */
[----:B------:R-:W-:Y:S01]  /*10b0*/  IMAD R125, R70, UR10, R117 ;  /* 0x0000000a467d7c24 */ /* 0x000fe2000f8e0275 */
[----:B------:R-:W-:Y:S06]  /*10c0*/  BRA.U !UP0, `(.L_x_1) ;  /* 0x00000009080c7547 */ /* 0x000fec000b800000 */
[----:B------:R-:W-:Y:S02]  /*10d0*/  VIADD R5, R117, 0x10 ;  /* 0x0000001075057836 */ /* 0x000fe40000000000 */
[----:B------:R-:W-:-:S03]  /*10e0*/  VIADD R4, R3, UR4 ;  /* 0x0000000403047c36 */ /* 0x000fc60008000000 */
[----:B------:R-:W-:-:S04]  /*10f0*/  ISETP.GE.AND P1, PT, R5, UR10, PT ;  /* 0x0000000a05007c0c */ /* 0x000fc8000bf26270 */
[----:B------:R-:W-:Y:S02]  /*1100*/  ISETP.GE.OR P5, PT, R4, UR8, P1 ;  /* 0x0000000804007c0c */ /* 0x000fe40008fa6670 */
[----:B------:R-:W-:Y:S02]  /*1110*/  ISETP.GE.OR P6, PT, R70, UR8, P1 ;  /* 0x0000000846007c0c */ /* 0x000fe40008fc6670 */
[----:B------:R-:W-:Y:S02]  /*1120*/  ISETP.GE.OR P2, PT, R80, UR8, P1 ;  /* 0x0000000850007c0c */ /* 0x000fe40008f46670 */
[----:B------:R-:W-:Y:S02]  /*1130*/  ISETP.GE.OR P4, PT, R86, UR8, P1 ;  /* 0x0000000856007c0c */ /* 0x000fe40008f86670 */
[----:B------:R-:W-:-:S05]  /*1140*/  ISETP.GE.OR P3, PT, R82, UR8, P1 ;  /* 0x0000000852007c0c */ /* 0x000fca0008f66670 */
[----:B------:R-:W0:Y:S01]  /*1150*/  @!P5 LDC.64 R4, c[0x0][0x380] ;  /* 0x0000e000ff04db82 */ /* 0x000e220000000a00 */
[----:B------:R-:W-:Y:S02]  /*1160*/  @!P5 VIADD R9, R120, 0x10 ;  /* 0x000000107809d836 */ /* 0x000fe40000000000 */
[----:B------:R-:W-:-:S05]  /*1170*/  @!P6 VIADD R11, R125, 0x10 ;  /* 0x000000107d0be836 */ /* 0x000fca0000000000 */
[----:B------:R-:W1:Y:S08]  /*1180*/  @!P6 LDC.64 R14, c[0x0][0x380] ;  /* 0x0000e000ff0eeb82 */ /* 0x000e700000000a00 */
[----:B------:R-:W2:Y:S01]  /*1190*/  @!P2 LDC.64 R16, c[0x0][0x380] ;  /* 0x0000e000ff10ab82 */ /* 0x000ea20000000a00 */
[----:B------:R-:W-:Y:S02]  /*11a0*/  @!P2 VIADD R13, R124, 0x10 ;  /* 0x000000107c0da836 */ /* 0x000fe40000000000 */
[----:B0-----:R-:W-:-:S05]  /*11b0*/  @!P5 IMAD.WIDE.U32 R4, R9, 0x4, R4 ;  /* 0x000000040904d825 */ /* 0x001fca00078e0004 */
[----:B------:R-:W0:Y:S01]  /*11c0*/  @!P4 LDC.64 R20, c[0x0][0x380] ;  /* 0x0000e000ff14cb82 */ /* 0x000e220000000a00 */
[----:B------:R-:W-:Y:S02]  /*11d0*/  IMAD.MOV.U32 R9, RZ, RZ, RZ ;  /* 0x000000ffff097224 */ /* 0x000fe400078e00ff */
[----:B-1----:R-:W-:-:S05]  /*11e0*/  @!P6 IMAD.WIDE.U32 R14, R11, 0x4, R14 ;  /* 0x000000040b0ee825 */ /* 0x002fca00078e000e */
[----:B------:R-:W1:Y:S01]  /*11f0*/  @!P3 LDC.64 R18, c[0x0][0x380] ;  /* 0x0000e000ff12bb82 */ /* 0x000e620000000a00 */
[----:B------:R3:W4:Y:S01]  /*1200*/  @!P5 LDG.E.CONSTANT R9, desc[UR14][R4.64] ;  /* 0x0000000e0409d981 */ /* 0x000722000c1e9900 */
[----:B------:R-:W-:Y:S01]  /*1210*/  ISETP.GE.OR P5, PT, R115, UR8, P1 ;  /* 0x0000000873007c0c */ /* 0x000fe20008fa6670 */
[----:B------:R-:W-:Y:S02]  /*1220*/  IMAD.MOV.U32 R11, RZ, RZ, RZ ;  /* 0x000000ffff0b7224 */ /* 0x000fe400078e00ff */
[----:B------:R-:W-:Y:S02]  /*1230*/  IMAD.MOV.U32 R22, RZ, RZ, RZ ;  /* 0x000000ffff167224 */ /* 0x000fe400078e00ff */
[----:B--2---:R-:W-:Y:S02]  /*1240*/  @!P2 IMAD.WIDE.U32 R16, R13, 0x4, R16 ;  /* 0x000000040d10a825 */ /* 0x004fe400078e0010 */
[----:B------:R2:W5:Y:S01]  /*1250*/  @!P6 LDG.E.CONSTANT R11, desc[UR14][R14.64] ;  /* 0x0000000e0e0be981 */ /* 0x000562000c1e9900 */
[----:B------:R-:W-:-:S02]  /*1260*/  ISETP.GE.OR P6, PT, R84, UR8, P1 ;  /* 0x0000000854007c0c */ /* 0x000fc40008fc6670 */
[----:B------:R-:W-:Y:S01]  /*1270*/  ISETP.GE.OR P1, PT, R114, UR8, P1 ;  /* 0x0000000872007c0c */ /* 0x000fe20008f26670 */
[----:B------:R1:W5:Y:S01]  /*1280*/  @!P2 LDG.E.CONSTANT R22, desc[UR14][R16.64] ;  /* 0x0000000e1016a981 */ /* 0x000362000c1e9900 */
[----:B------:R-:W-:Y:S01]  /*1290*/  ISETP.GE.OR P2, PT, R7, UR10, P0 ;  /* 0x0000000a07007c0c */ /* 0x000fe20008746670 */
[----:B------:R-:W1:Y:S01]  /*12a0*/  @!P5 LDC.64 R12, c[0x0][0x380] ;  /* 0x0000e000ff0cdb82 */ /* 0x000e620000000a00 */
[----:B------:R-:W-:-:S07]  /*12b0*/  @!P4 VIADD R33, R122, 0x10 ;  /* 0x000000107a21c836 */ /* 0x000fce0000000000 */
[----:B---3--:R-:W3:Y:S08]  /*12c0*/  @!P6 LDC.64 R4, c[0x0][0x380] ;  /* 0x0000e000ff04eb82 */ /* 0x008ef00000000a00 */
[----:B------:R-:W3:Y:S01]  /*12d0*/  @!P1 LDC.64 R6, c[0x0][0x380] ;  /* 0x0000e000ff069b82 */ /* 0x000ee20000000a00 */
[----:B------:R-:W-:-:S07]  /*12e0*/  @!P3 VIADD R23, R123, 0x10 ;  /* 0x000000107b17b836 */ /* 0x000fce0000000000 */
[----:B--2---:R-:W2:Y:S01]  /*12f0*/  @!P2 LDC.64 R14, c[0x0][0x388] ;  /* 0x0000e200ff0eab82 */ /* 0x004ea20000000a00 */
[----:B0-----:R-:W-:Y:S01]  /*1300*/  @!P4 IMAD.WIDE.U32 R20, R33, 0x4, R20 ;  /* 0x000000042114c825 */ /* 0x001fe200078e0014 */
[----:B------:R-:W-:-:S03]  /*1310*/  CS2R R32, SRZ ;  /* 0x0000000000207805 */ /* 0x000fc6000001ff00 */
[----:B-1----:R-:W-:-:S04]  /*1320*/  @!P3 IMAD.WIDE.U32 R18, R23, 0x4, R18 ;  /* 0x000000041712b825 */ /* 0x002fc800078e0012 */
[----:B------:R-:W-:Y:S01]  /*1330*/  VIADD R16, R81, 0x10 ;  /* 0x0000001051107836 */ /* 0x000fe20000000000 */
[----:B------:R-:W5:Y:S01]  /*1340*/  @!P3 LDG.E.CONSTANT R32, desc[UR14][R18.64] ;  /* 0x0000000e1220b981 */ /* 0x000f62000c1e9900 */
[----:B------:R-:W-:Y:S02]  /*1350*/  @!P5 VIADD R17, R34, 0x10 ;  /* 0x000000102211d836 */ /* 0x000fe40000000000 */
[----:B------:R-:W-:Y:S01]  /*1360*/  IMAD.MOV.U32 R23, RZ, RZ, RZ ;  /* 0x000000ffff177224 */ /* 0x000fe200078e00ff */
[----:B------:R-:W-:Y:S01]  /*1370*/  ISETP.GE.OR P3, PT, R16, UR10, P0 ;  /* 0x0000000a10007c0c */ /* 0x000fe20008766670 */
[----:B------:R-:W-:-:S04]  /*1380*/  @!P5 IMAD.WIDE.U32 R12, R17, 0x4, R12 ;  /* 0x00000004110cd825 */ /* 0x000fc800078e000c */
[----:B------:R-:W-:Y:S01]  /*1390*/  VIADD R16, R71, 0x10 ;  /* 0x0000001047107836 */ /* 0x000fe20000000000 */
[----:B------:R0:W5:Y:S01]  /*13a0*/  @!P4 LDG.E.CONSTANT R23, desc[UR14][R20.64] ;  /* 0x0000000e1417c981 */ /* 0x000162000c1e9900 */
[----:B------:R-:W-:Y:S02]  /*13b0*/  VIADD R34, R69, 0x10 ;  /* 0x0000001045227836 */ /* 0x000fe40000000000 */
[----:B------:R-:W-:Y:S01]  /*13c0*/  @!P1 VIADD R17, R35, 0x10 ;  /* 0x0000001023119836 */ /* 0x000fe20000000000 */
[----:B------:R-:W-:Y:S01]  /*13d0*/  CS2R R36, SRZ ;  /* 0x0000000000247805 */ /* 0x000fe2000001ff00 */
[----:B------:R-:W-:Y:S01]  /*13e0*/  @!P6 VIADD R35, R121, 0x10 ;  /* 0x000000107923e836 */ /* 0x000fe20000000000 */
[----:B------:R-:W-:Y:S01]  /*13f0*/  ISETP.GE.OR P4, PT, R16, UR10, P0 ;  /* 0x0000000a10007c0c */ /* 0x000fe20008786670 */
[----:B------:R1:W5:Y:S01]  /*1400*/  @!P5 LDG.E.CONSTANT R33, desc[UR14][R12.64] ;  /* 0x0000000e0c21d981 */ /* 0x000362000c1e9900 */
[----:B---3--:R-:W-:Y:S01]  /*1410*/  @!P1 IMAD.WIDE.U32 R6, R17, 0x4, R6 ;  /* 0x0000000411069825 */ /* 0x008fe200078e0006 */
[----:B------:R-:W-:-:S02]  /*1420*/  ISETP.GE.OR P5, PT, R34, UR10, P0 ;  /* 0x0000000a22007c0c */ /* 0x000fc400087a6670 */
[----:B------:R-:W-:Y:S01]  /*1430*/  CS2R R38, SRZ ;  /* 0x0000000000267805 */ /* 0x000fe2000001ff00 */
[----:B0-----:R-:W0:Y:S01]  /*1440*/  @!P3 LDC.64 R20, c[0x0][0x388] ;  /* 0x0000e200ff14bb82 */ /* 0x001e220000000a00 */
[----:B------:R-:W-:Y:S01]  /*1450*/  @!P6 IMAD.WIDE.U32 R4, R35, 0x4, R4 ;  /* 0x000000042304e825 */ /* 0x000fe200078e0004 */
[----:B------:R3:W5:Y:S03]  /*1460*/  @!P1 LDG.E.CONSTANT R36, desc[UR14][R6.64] ;  /* 0x0000000e06249981 */ /* 0x000766000c1e9900 */
[----:B------:R-:W-:Y:S01]  /*1470*/  VIADD R16, R31, 0x10 ;  /* 0x000000101f107836 */ /* 0x000fe20000000000 */
[----:B------:R3:W5:Y:S01]  /*1480*/  @!P6 LDG.E.CONSTANT R37, desc[UR14][R4.64] ;  /* 0x0000000e0425e981 */ /* 0x000762000c1e9900 */
[----:B------:R-:W-:Y:S01]  /*1490*/  VIADD R17, R27, 0x10 ;  /* 0x000000101b117836 */ /* 0x000fe20000000000 */
[----:B------:R-:W0:Y:S01]  /*14a0*/  @!P4 LDC.64 R18, c[0x0][0x388] ;  /* 0x0000e200ff12cb82 */ /* 0x000e220000000a00 */
[----:B--2---:R-:W-:Y:S01]  /*14b0*/  @!P2 IMAD.WIDE R34, R111, 0x4, R14 ;  /* 0x000000046f22a825 */ /* 0x004fe200078e020e */
[----:B------:R-:W-:-:S03]  /*14c0*/  ISETP.GE.OR P1, PT, R16, UR10, P0 ;  /* 0x0000000a10007c0c */ /* 0x000fc60008726670 */
[----:B-1----:R-:W-:Y:S02]  /*14d0*/  VIADD R12, R25, 0x10 ;  /* 0x00000010190c7836 */ /* 0x002fe40000000000 */
[----:B------:R-:W-:Y:S01]  /*14e0*/  VIADD R13, R83, 0x10 ;  /* 0x00000010530d7836 */ /* 0x000fe20000000000 */
[----:B------:R-:W-:Y:S01]  /*14f0*/  ISETP.GE.OR P6, PT, R17, UR10, P0 ;  /* 0x0000000a11007c0c */ /* 0x000fe200087c6670 */
[----:B------:R1:W2:Y:S01]  /*1500*/  @!P2 LDG.E.CONSTANT R38, desc[UR14][R34.64] ;  /* 0x0000000e2226a981 */ /* 0x0002a2000c1e9900 */
[----:B------:R-:W-:Y:S01]  /*1510*/  ISETP.GE.OR P2, PT, R12, UR10, P0 ;  /* 0x0000000a0c007c0c */ /* 0x000fe20008746670 */
[----:B------:R-:W0:Y:S01]  /*1520*/  @!P5 LDC.64 R16, c[0x0][0x388] ;  /* 0x0000e200ff10db82 */ /* 0x000e220000000a00 */
[----:B------:R-:W-:-:S07]  /*1530*/  ISETP.GE.OR P0, PT, R13, UR10, P0 ;  /* 0x0000000a0d007c0c */ /* 0x000fce0008706670 */
[----:B------:R-:W0:Y:S08]  /*1540*/  @!P1 LDC.64 R14, c[0x0][0x388] ;  /* 0x0000e200ff0e9b82 */ /* 0x000e300000000a00 */
[----:B------:R-:W0:Y:S08]  /*1550*/  @!P6 LDC.64 R12, c[0x0][0x388] ;  /* 0x0000e200ff0ceb82 */ /* 0x000e300000000a00 */
[----:B---3--:R-:W3:Y:S08]  /*1560*/  @!P2 LDC.64 R6, c[0x0][0x388] ;  /* 0x0000e200ff06ab82 */ /* 0x008ef00000000a00 */
[----:B------:R-:W3:Y:S01]  /*1570*/  @!P0 LDC.64 R4, c[0x0][0x388] ;  /* 0x0000e200ff048b82 */ /* 0x000ee20000000a00 */
[----:B-1----:R-:W-:Y:S01]  /*1580*/  CS2R R34, SRZ ;  /* 0x0000000000227805 */ /* 0x002fe2000001ff00 */
[----:B0-----:R-:W-:Y:S01]  /*1590*/  @!P3 IMAD.WIDE R20, R110, 0x4, R20 ;  /* 0x000000046e14b825 */ /* 0x001fe200078e0214 */
[----:B------:R-:W-:-:S03]  /*15a0*/  CS2R R40, SRZ ;  /* 0x0000000000287805 */ /* 0x000fc6000001ff00 */
[----:B------:R-:W-:Y:S01]  /*15b0*/  @!P4 IMAD.WIDE R18, R109, 0x4, R18 ;  /* 0x000000046d12c825 */ /* 0x000fe200078e0212 */
[----:B------:R-:W-:Y:S01]  /*15c0*/  CS2R R42, SRZ ;  /* 0x00000000002a7805 */ /* 0x000fe2000001ff00 */
[----:B------:R-:W2:Y:S02]  /*15d0*/  @!P3 LDG.E.CONSTANT R34, desc[UR14][R20.64] ;  /* 0x0000000e1422b981 */ /* 0x000ea4000c1e9900 */
[----:B------:R-:W-:Y:S02]  /*15e0*/  @!P5 IMAD.WIDE R16, R108, 0x4, R16 ;  /* 0x000000046c10d825 */ /* 0x000fe400078e0210 */
[----:B------:R0:W2:Y:S02]  /*15f0*/  @!P4 LDG.E.CONSTANT R35, desc[UR14][R18.64] ;  /* 0x0000000e1223c981 */ /* 0x0000a4000c1e9900 */
[----:B------:R-:W-:Y:S02]  /*1600*/  @!P1 IMAD.WIDE R14, R107, 0x4, R14 ;  /* 0x000000046b0e9825 */ /* 0x000fe400078e020e */
[----:B------:R-:W2:Y:S02]  /*1610*/  @!P5 LDG.E.CONSTANT R39, desc[UR14][R16.64] ;  /* 0x0000000e1027d981 */ /* 0x000ea4000c1e9900 */
[----:B------:R-:W-:-:S02]  /*1620*/  @!P6 IMAD.WIDE R12, R106, 0x4, R12 ;  /* 0x000000046a0ce825 */ /* 0x000fc400078e020c */
[----:B------:R1:W2:Y:S02]  /*1630*/  @!P1 LDG.E.CONSTANT R40, desc[UR14][R14.64] ;  /* 0x0000000e0e289981 */ /* 0x0002a4000c1e9900 */
[----:B---3--:R-:W-:Y:S02]  /*1640*/  @!P2 IMAD.WIDE R6, R105, 0x4, R6 ;  /* 0x000000046906a825 */ /* 0x008fe400078e0206 */
[----:B------:R-:W3:Y:S02]  /*1650*/  @!P6 LDG.E.CONSTANT R41, desc[UR14][R12.64] ;  /* 0x0000000e0c29e981 */ /* 0x000ee4000c1e9900 */
[----:B------:R-:W-:Y:S02]  /*1660*/  @!P0 IMAD.WIDE R4, R104, 0x4, R4 ;  /* 0x0000000468048825 */ /* 0x000fe400078e0204 */
[----:B------:R-:W3:Y:S04]  /*1670*/  @!P2 LDG.E.CONSTANT R42, desc[UR14][R6.64] ;  /* 0x0000000e062aa981 */ /* 0x000ee8000c1e9900 */
[----:B------:R1:W3:Y:S01]  /*1680*/  @!P0 LDG.E.CONSTANT R43, desc[UR14][R4.64] ;  /* 0x0000000e042b8981 */ /* 0x0002e2000c1e9900 */
[----:B0-----:R-:W-:-:S02]  /*1690*/  IMAD.SHL.U32 R18, R119, 0x4, RZ ;  /* 0x0000000477127824 */ /* 0x001fc400078e00ff */
[----:B------:R-:W-:-:S03]  /*16a0*/  IMAD.U32 R20, RZ, RZ, UR12 ;  /* 0x0000000cff147e24 */ /* 0x000fc6000f8e00ff */
[----:B------:R-:W-:Y:S01]  /*16b0*/  LOP3.LUT R19, R18, 0x3c, RZ, 0xc0, !PT ;  /* 0x0000003c12137812 */ /* 0x000fe200078ec0ff */
[----:B------:R-:W-:-:S03]  /*16c0*/  IMAD.U32 R21, RZ, RZ, UR6 ;  /* 0x00000006ff157e24 */ /* 0x000fc6000f8e00ff */
[----:B------:R-:W-:Y:S02]  /*16d0*/  IADD3 R19, PT, PT, R20, 0x2800, R19 ;  /* 0x0000280014137810 */ /* 0x000fe40007ffe013 */
[----:B------:R-:W-:-:S03]  /*16e0*/  LOP3.LUT R18, R18, 0x1fc, RZ, 0xc0, !PT ;  /* 0x000001fc12127812 */ /* 0x000fc600078ec0ff */
[--C-:B-1----:R-:W-:Y:S02]  /*16f0*/  IMAD R14, R3, 0x50, R19.reuse ;  /* 0x00000050030e7824 */ /* 0x102fe400078e0213 */
[--C-:B------:R-:W-:Y:S01]  /*1700*/  IMAD R2, R2, 0x50, R19.reuse ;  /* 0x0000005002027824 */ /* 0x100fe200078e0213 */
[----:B------:R-:W-:Y:S01]  /*1710*/  IADD3 R18, PT, PT, R21, 0x2100, R18 ;  /* 0x0000210015127810 */ /* 0x000fe20007ffe012 */
[--C-:B------:R-:W-:Y:S02]  /*1720*/  IMAD R3, R24, 0x50, R19.reuse ;  /* 0x0000005018037824 */ /* 0x100fe400078e0213 */
[--C-:B------:R-:W-:Y:S02]  /*1730*/  IMAD R5, R26, 0x50, R19.reuse ;  /* 0x000000501a057824 */ /* 0x100fe400078e0213 */
[--C-:B------:R-:W-:Y:S02]  /*1740*/  IMAD R30, R30, 0x50, R19.reuse ;  /* 0x000000501e1e7824 */ /* 0x100fe400078e0213 */
[----:B------:R-:W-:-:S02]  /*1750*/  IMAD R28, R28, 0x50, R19 ;  /* 0x000000501c1c7824 */ /* 0x000fc400078e0213 */
[--C-:B------:R-:W-:Y:S02]  /*1760*/  IMAD R7, R68, 0x50, R19.reuse ;  /* 0x0000005044077824 */ /* 0x100fe400078e0213 */
[----:B------:R-:W-:Y:S02]  /*1770*/  IMAD R4, R118, 0x50, R19 ;  /* 0x0000005076047824 */ /* 0x000fe400078e0213 */
[--C-:B------:R-:W-:Y:S02]  /*1780*/  IMAD R29, R29, 0x210, R18.reuse ;  /* 0x000002101d1d7824 */ /* 0x100fe400078e0212 */
[--C-:B------:R-:W-:Y:S02]  /*1790*/  IMAD R81, R81, 0x210, R18.reuse ;  /* 0x0000021051517824 */ /* 0x100fe400078e0212 */
[--C-:B------:R-:W-:Y:S02]  /*17a0*/  IMAD R6, R71, 0x210, R18.reuse ;  /* 0x0000021047067824 */ /* 0x100fe400078e0212 */
[----:B------:R-:W-:-:S02]  /*17b0*/  IMAD R12, R69, 0x210, R18 ;  /* 0x00000210450c7824 */ /* 0x000fc400078e0212 */
[--C-:B------:R-:W-:Y:S02]  /*17c0*/  IMAD R31, R31, 0x210, R18.reuse ;  /* 0x000002101f1f7824 */ /* 0x100fe400078e0212 */
[--C-:B------:R-:W-:Y:S02]  /*17d0*/  IMAD R16, R27, 0x210, R18.reuse ;  /* 0x000002101b107824 */ /* 0x100fe400078e0212 */
[--C-:B------:R-:W-:Y:S02]  /*17e0*/  IMAD R25, R25, 0x210, R18.reuse ;  /* 0x0000021019197824 */ /* 0x100fe400078e0212 */
[----:B------:R-:W-:Y:S01]  /*17f0*/  IMAD R18, R83, 0x210, R18 ;  /* 0x0000021053127824 */ /* 0x000fe200078e0212 */
[----:B----4-:R0:W-:Y:S04]  /*1800*/  STS [R14], R9 ;  /* 0x000000090e007388 */ /* 0x0101e80000000800 */
[----:B-----5:R0:W-:Y:S04]  /*1810*/  STS [R2], R11 ;  /* 0x0000000b02007388 */ /* 0x0201e80000000800 */
[----:B------:R0:W-:Y:S04]  /*1820*/  STS [R3], R22 ;  /* 0x0000001603007388 */ /* 0x0001e80000000800 */
[----:B------:R0:W-:Y:S04]  /*1830*/  STS [R5], R32 ;  /* 0x0000002005007388 */ /* 0x0001e80000000800 */
[----:B------:R0:W-:Y:S04]  /*1840*/  STS [R30], R23 ;  /* 0x000000171e007388 */ /* 0x0001e80000000800 */
[----:B------:R0:W-:Y:S04]  /*1850*/  STS [R28], R33 ;  /* 0x000000211c007388 */ /* 0x0001e80000000800 */
[----:B------:R0:W-:Y:S04]  /*1860*/  STS [R7], R36 ;  /* 0x0000002407007388 */ /* 0x0001e80000000800 */
[----:B------:R0:W-:Y:S04]  /*1870*/  STS [R4], R37 ;  /* 0x0000002504007388 */ /* 0x0001e80000000800 */
[----:B--2---:R0:W-:Y:S04]  /*1880*/  STS [R29], R38 ;  /* 0x000000261d007388 */ /* 0x0041e80000000800 */
[----:B------:R0:W-:Y:S04]  /*1890*/  STS [R81], R34 ;  /* 0x0000002251007388 */ /* 0x0001e80000000800 */
[----:B------:R0:W-:Y:S04]  /*18a0*/  STS [R6], R35 ;  /* 0x0000002306007388 */ /* 0x0001e80000000800 */
[----:B------:R0:W-:Y:S04]  /*18b0*/  STS [R12], R39 ;  /* 0x000000270c007388 */ /* 0x0001e80000000800 */
[----:B------:R0:W-:Y:S04]  /*18c0*/  STS [R31], R40 ;  /* 0x000000281f007388 */ /* 0x0001e80000000800 */
[----:B---3--:R0:W-:Y:S04]  /*18d0*/  STS [R16], R41 ;  /* 0x0000002910007388 */ /* 0x0081e80000000800 */
[----:B------:R0:W-:Y:S04]  /*18e0*/  STS [R25], R42 ;  /* 0x0000002a19007388 */ /* 0x0001e80000000800 */
[----:B------:R0:W-:Y:S02]  /*18f0*/  STS [R18], R43 ;  /* 0x0000002b12007388 */ /* 0x0001e40000000800 */
.L_x_1:
[----:B0-----:R-:W-:Y:S01]  /*1900*/  IMAD.IADD R11, R8, 0x1, R44 ;  /* 0x00000001080b7824 */ /* 0x001fe200078e022c */
[----:B------:R-:W-:Y:S01]  /*1910*/  LDS R100, [R10] ;  /* 0x000000000a647984 */ /* 0x000fe20000000800 */
[----:B------:R-:W-:-:S03]  /*1920*/  UIADD3 UR7, UPT, UPT, -UR9, 0x1, URZ ;  /* 0x0000000109077890 */ /* 0x000fc6000fffe1ff */
[----:B------:R-:W-:Y:S01]  /*1930*/  LDS R101, [R10+0x840] ;  /* 0x000840000a657984 */ /* 0x000fe20000000800 */
[----:B------:R-:W-:-:S03]  /*1940*/  UISETP.NE.AND UP0, UPT, UR7, URZ, UPT ;  /* 0x000000ff0700728c */ /* 0x000fc6000bf05270 */
[----:B------:R-:W-:Y:S04]  /*1950*/  LDS R6, [R10+0x20] ;  /* 0x000020000a067984 */ /* 0x000fe80000000800 */
[----:B------:R-:W-:Y:S04]  /*1960*/  LDS R7, [R10+0x860] ;  /* 0x000860000a077984 */ /* 0x000fe80000000800 */
[----:B------:R-:W-:Y:S04]  /*1970*/  LDS R92, [R10+0x40] ;  /* 0x000040000a5c7984 */ /* 0x000fe80000000800 */
[----:B------:R-:W-:Y:S04]  /*1980*/  LDS R93, [R10+0x880] ;  /* 0x000880000a5d7984 */ /* 0x000fe80000000800 */
[----:B------:R-:W-:Y:S04]  /*1990*/  LDS R88, [R10+0x60] ;  /* 0x000060000a587984 */ /* 0x000fe80000000800 */
[----:B------:R-:W-:Y:S04]  /*19a0*/  LDS R89, [R10+0x8a0] ;  /* 0x0008a0000a597984 */ /* 0x000fe80000000800 */
[----:B------:R-:W-:Y:S04]  /*19b0*/  LDS R84, [R10+0x80] ;  /* 0x000080000a547984 */ /* 0x000fe80000000800 */
[----:B------:R-:W-:Y:S04]  /*19c0*/  LDS R96, [R11] ;  /* 0x000000000b607984 */ /* 0x000fe80000000800 */
[----:B------:R-:W-:Y:S04]  /*19d0*/  LDS R97, [R11+0x280] ;  /* 0x000280000b617984 */ /* 0x000fe80000000800 */
[----:B------:R-:W-:Y:S04]  /*19e0*/  LDS R98, [R11+0x10] ;  /* 0x000010000b627984 */ /* 0x000fe80000000800 */
[----:B------:R-:W0:Y:S04]  /*19f0*/  LDS R99, [R11+0x290] ;  /* 0x000290000b637984 */ /* 0x000e280000000800 */
[----:B------:R-:W1:Y:S04]  /*1a00*/  LDS R85, [R10+0x8c0] ;  /* 0x0008c0000a557984 */ /* 0x000e680000000800 */
[----:B------:R-:W-:Y:S04]  /*1a10*/  LDS R80, [R10+0xa0] ;  /* 0x0000a0000a507984 */ /* 0x000fe80000000800 */
[----:B------:R-:W2:Y:S04]  /*1a20*/  LDS R81, [R10+0x8e0] ;  /* 0x0008e0000a517984 */ /* 0x000ea80000000800 */
[----:B------:R-:W-:Y:S04]  /*1a30*/  LDS R68, [R10+0xc0] ;  /* 0x0000c0000a447984 */ /* 0x000fe80000000800 */
[----:B------:R-:W3:Y:S04]  /*1a40*/  LDS R69, [R10+0x900] ;  /* 0x000900000a457984 */ /* 0x000ee80000000800 */
[----:B------:R-:W-:Y:S04]  /*1a50*/  LDS R2, [R10+0xe0] ;  /* 0x0000e0000a027984 */ /* 0x000fe80000000800 */
[----:B------:R-:W4:Y:S04]  /*1a60*/  LDS R3, [R10+0x920] ;  /* 0x000920000a037984 */ /* 0x000f280000000800 */
[----:B------:R-:W-:Y:S04]  /*1a70*/  LDS R56, [R10+0x1080] ;  /* 0x001080000a387984 */ /* 0x000fe80000000800 */
[----:B------:R-:W-:Y:S04]  /*1a80*/  LDS R57, [R10+0x18c0] ;  /* 0x0018c0000a397984 */ /* 0x000fe80000000800 */
[----:B------:R-:W-:Y:S01]  /*1a90*/  LDS R48, [R10+0x10a0] ;  /* 0x0010a0000a307984 */ /* 0x000fe20000000800 */
[C---:B0-----:R-:W-:Y:S03]  /*1aa0*/  HMMA.1688.F32.TF32 R12, R96.reuse, R100, RZ ;  /* 0x00000064600c723c */ /* 0x041fe600000810ff */
[----:B------:R-:W-:Y:S04]  /*1ab0*/  LDS R49, [R10+0x18e0] ;  /* 0x0018e0000a317984 */ /* 0x000fe80000000800 */
[----:B------:R-:W-:Y:S01]  /*1ac0*/  LDS R40, [R10+0x10c0] ;  /* 0x0010c0000a287984 */ /* 0x000fe20000000800 */
[C---:B------:R-:W-:Y:S03]  /*1ad0*/  HMMA.1688.F32.TF32 R52, R96.reuse, R6, RZ ;  /* 0x000000066034723c */ /* 0x040fe600000810ff */
        /* <DEDUP_REMOVED lines=8> */
[C---:B-1----:R-:W-:Y:S03]  /*1b60*/  HMMA.1688.F32.TF32 R32, R96.reuse, R84, RZ ;  /* 0x000000546020723c */ /* 0x042fe600000810ff */
[----:B------:R-:W-:Y:S04]  /*1b70*/  LDS R77, [R10+0x1960] ;  /* 0x001960000a4d7984 */ /* 0x000fe80000000800 */
[----:B------:R-:W-:Y:S01]  /*1b80*/  LDS R16, [R11+0x20] ;  /* 0x000020000b107984 */ /* 0x000fe20000000800 */
[C---:B--2---:R-:W-:Y:S03]  /*1b90*/  HMMA.1688.F32.TF32 R60, R96.reuse, R80, RZ ;  /* 0x00000050603c723c */ /* 0x044fe600000810ff */
[----:B------:R-:W-:Y:S04]  /*1ba0*/  LDS R17, [R11+0x2a0] ;  /* 0x0002a0000b117984 */ /* 0x000fe80000000800 */
[----:B------:R-:W-:Y:S01]  /*1bb0*/  LDS R18, [R11+0x30] ;  /* 0x000030000b127984 */ /* 0x000fe20000000800 */
[C---:B---3--:R-:W-:Y:S03]  /*1bc0*/  HMMA.1688.F32.TF32 R20, R96.reuse, R68, RZ ;  /* 0x000000446014723c */ /* 0x048fe600000810ff */
[----:B------:R-:W0:Y:S04]  /*1bd0*/  LDS R19, [R11+0x2b0] ;  /* 0x0002b0000b137984 */ /* 0x000e280000000800 */
[----:B------:R-:W-:Y:S01]  /*1be0*/  LDS R72, [R10+0x1140] ;  /* 0x001140000a487984 */ /* 0x000fe20000000800 */
[----:B----4-:R-:W-:Y:S03]  /*1bf0*/  HMMA.1688.F32.TF32 R96, R96, R2, RZ ;  /* 0x000000026060723c */ /* 0x010fe600000810ff */
[----:B------:R-:W1:Y:S04]  /*1c00*/  LDS R73, [R10+0x1980] ;  /* 0x001980000a497984 */ /* 0x000e680000000800 */
[----:B------:R-:W-:Y:S04]  /*1c10*/  LDS R64, [R10+0x1160] ;  /* 0x001160000a407984 */ /* 0x000fe80000000800 */
[----:B------:R-:W2:Y:S04]  /*1c20*/  LDS R65, [R10+0x19a0] ;  /* 0x0019a0000a417984 */ /* 0x000ea80000000800 */
[----:B------:R-:W-:Y:S04]  /*1c30*/  LDS R28, [R11+0x500] ;  /* 0x000500000b1c7984 */ /* 0x000fe80000000800 */
[----:B------:R-:W-:Y:S04]  /*1c40*/  LDS R29, [R11+0x780] ;  /* 0x000780000b1d7984 */ /* 0x000fe80000000800 */
[----:B------:R-:W-:Y:S04]  /*1c50*/  LDS R30, [R11+0x510] ;  /* 0x000510000b1e7984 */ /* 0x000fe80000000800 */
[----:B------:R-:W3:Y:S04]  /*1c60*/  LDS R31, [R11+0x790] ;  /* 0x000790000b1f7984 */ /* 0x000ee80000000800 */
[----:B------:R-:W-:Y:S04]  /*1c70*/  LDS R24, [R11+0x520] ;  /* 0x000520000b187984 */ /* 0x000fe80000000800 */
[----:B------:R-:W-:Y:S01]  /*1c80*/  LDS R25, [R11+0x7a0] ;  /* 0x0007a0000b197984 */ /* 0x000fe20000000800 */
[C---:B0-----:R-:W-:Y:S03]  /*1c90*/  HMMA.1688.F32.TF32 R12, R16.reuse, R56, R12 ;  /* 0x00000038100c723c */ /* 0x041fe6000008100c */
[----:B------:R-:W-:Y:S04]  /*1ca0*/  LDS R26, [R11+0x530] ;  /* 0x000530000b1a7984 */ /* 0x000fe80000000800 */
[----:B------:R-:W0:Y:S01]  /*1cb0*/  LDS R27, [R11+0x7b0] ;  /* 0x0007b0000b1b7984 */ /* 0x000e220000000800 */
[C---:B------:R-:W-:Y:S08]  /*1cc0*/  HMMA.1688.F32.TF32 R52, R16.reuse, R48, R52 ;  /* 0x000000301034723c */ /* 0x040ff00000081034 */
[C---:B------:R-:W-:Y:S08]  /*1cd0*/  HMMA.1688.F32.TF32 R44, R16.reuse, R40, R44 ;  /* 0x00000028102c723c */ /* 0x040ff0000008102c */
[C---:B------:R-:W-:Y:S08]  /*1ce0*/  HMMA.1688.F32.TF32 R36, R16.reuse, R8, R36 ;  /* 0x000000081024723c */ /* 0x040ff00000081024 */
[C---:B------:R-:W-:Y:S08]  /*1cf0*/  HMMA.1688.F32.TF32 R32, R16.reuse, R4, R32 ;  /* 0x000000041020723c */ /* 0x040ff00000081020 */
[C---:B------:R-:W-:Y:S08]  /*1d00*/  HMMA.1688.F32.TF32 R60, R16.reuse, R76, R60 ;  /* 0x0000004c103c723c */ /* 0x040ff0000008103c */
[C---:B-1----:R-:W-:Y:S08]  /*1d10*/  HMMA.1688.F32.TF32 R20, R16.reuse, R72, R20 ;  /* 0x000000481014723c */ /* 0x042ff00000081014 */
[----:B--2---:R-:W-:Y:S08]  /*1d20*/  HMMA.1688.F32.TF32 R16, R16, R64, R96 ;  /* 0x000000401010723c */ /* 0x004ff00000081060 */
[C---:B---3--:R-:W-:Y:S08]  /*1d30*/  HMMA.1688.F32.TF32 R100, R28.reuse, R100, RZ ;  /* 0x000000641c64723c */ /* 0x048ff000000810ff */
[C---:B------:R-:W-:Y:S08]  /*1d40*/  HMMA.1688.F32.TF32 R96, R28.reuse, R6, RZ ;  /* 0x000000061c60723c */ /* 0x040ff000000810ff */
[C---:B------:R-:W-:Y:S08]  /*1d50*/  HMMA.1688.F32.TF32 R92, R28.reuse, R92, RZ ;  /* 0x0000005c1c5c723c */ /* 0x040ff000000810ff */
[C---:B------:R-:W-:Y:S08]  /*1d60*/  HMMA.1688.F32.TF32 R88, R28.reuse, R88, RZ ;  /* 0x000000581c58723c */ /* 0x040ff000000810ff */
[C---:B------:R-:W-:Y:S08]  /*1d70*/  HMMA.1688.F32.TF32 R84, R28.reuse, R84, RZ ;  /* 0x000000541c54723c */ /* 0x040ff000000810ff */
[C---:B------:R-:W-:Y:S08]  /*1d80*/  HMMA.1688.F32.TF32 R80, R28.reuse, R80, RZ ;  /* 0x000000501c50723c */ /* 0x040ff000000810ff */
[C---:B------:R-:W-:Y:S08]  /*1d90*/  HMMA.1688.F32.TF32 R68, R28.reuse, R68, RZ ;  /* 0x000000441c44723c */ /* 0x040ff000000810ff */
[----:B------:R-:W-:Y:S08]  /*1da0*/  HMMA.1688.F32.TF32 R28, R28, R2, RZ ;  /* 0x000000021c1c723c */ /* 0x000ff000000810ff */
[C---:B0-----:R-:W-:Y:S08]  /*1db0*/  HMMA.1688.F32.TF32 R56, R24.reuse, R56, R100 ;  /* 0x000000381838723c */ /* 0x041ff00000081064 */
[C---:B------:R-:W-:Y:S08]  /*1dc0*/  HMMA.1688.F32.TF32 R48, R24.reuse, R48, R96 ;  /* 0x000000301830723c */ /* 0x040ff00000081060 */
[C---:B------:R-:W-:Y:S08]  /*1dd0*/  HMMA.1688.F32.TF32 R40, R24.reuse, R40, R92 ;  /* 0x000000281828723c */ /* 0x040ff0000008105c */
[C---:B------:R-:W-:Y:S08]  /*1de0*/  HMMA.1688.F32.TF32 R8, R24.reuse, R8, R88 ;  /* 0x000000081808723c */ /* 0x040ff00000081058 */
[C---:B------:R-:W-:Y:S08]  /*1df0*/  HMMA.1688.F32.TF32 R4, R24.reuse, R4, R84 ;  /* 0x000000041804723c */ /* 0x040ff00000081054 */
[C---:B------:R-:W-:Y:S08]  /*1e00*/  HMMA.1688.F32.TF32 R76, R24.reuse, R76, R80 ;  /* 0x0000004c184c723c */ /* 0x040ff00000081050 */
[C---:B------:R-:W-:Y:S08]  /*1e10*/  HMMA.1688.F32.TF32 R72, R24.reuse, R72, R68 ;  /* 0x000000481848723c */ /* 0x040ff00000081044 */
[----:B------:R-:W-:Y:S01]  /*1e20*/  HMMA.1688.F32.TF32 R64, R24, R64, R28 ;  /* 0x000000401840723c */ /* 0x000fe2000008101c */
[----:B------:R-:W-:Y:S06]  /*1e30*/  BAR.SYNC.DEFER_BLOCKING 0x0 ;  /* 0x0000000000007b1d */ /* 0x000fec0000010000 */
[----:B------:R-:W-:-:S13]  /*1e40*/  BRA.U !UP0, `(.L_x_0) ;  /* 0x0000001508687547 */ /* 0x000fda000b800000 */
[----:B------:R-:W0:Y:S01]  /*1e50*/  LDCU UR8, c[0x0][0x3a0] ;  /* 0x00007400ff0877ac */ /* 0x000e220008000800 */
[C---:B------:R-:W-:Y:S01]  /*1e60*/  IMAD R111, R0.reuse, 0x10, R111 ;  /* 0x00000010006f7824 */ /* 0x040fe200078e026f */
[C---:B------:R-:W-:Y:S01]  /*1e70*/  LOP3.LUT R103, R119.reuse, 0x100, RZ, 0xfc, !PT ;  /* 0x0000010077677812 */ /* 0x040fe200078efcff */
[C---:B------:R-:W-:Y:S01]  /*1e80*/  IMAD R110, R0.reuse, 0x10, R110 ;  /* 0x00000010006e7824 */ /* 0x040fe200078e026e */
[----:B------:R-:W1:Y:S01]  /*1e90*/  LDCU UR10, c[0x0][0x3a0] ;  /* 0x00007400ff0a77ac */ /* 0x000e620008000800 */
[C---:B------:R-:W-:Y:S01]  /*1ea0*/  IMAD R109, R0.reuse, 0x10, R109 ;  /* 0x00000010006d7824 */ /* 0x040fe200078e026d */
[C---:B------:R-:W-:Y:S01]  /*1eb0*/  LOP3.LUT R101, R119.reuse, 0x500, RZ, 0xfc, !PT ;  /* 0x0000050077657812 */ /* 0x040fe200078efcff */
[C---:B------:R-:W-:Y:S01]  /*1ec0*/  IMAD R108, R0.reuse, 0x10, R108 ;  /* 0x00000010006c7824 */ /* 0x040fe200078e026c */
[----:B------:R-:W-:Y:S01]  /*1ed0*/  SHF.R.U32.HI R102, RZ, 0x7, R103 ;  /* 0x00000007ff667819 */ /* 0x000fe20000011667 */
[C---:B------:R-:W-:Y:S01]  /*1ee0*/  IMAD R107, R0.reuse, 0x10, R107 ;  /* 0x00000010006b7824 */ /* 0x040fe200078e026b */
[----:B------:R-:W-:Y:S01]  /*1ef0*/  SHF.R.U32.HI R96, RZ, 0x7, R101 ;  /* 0x00000007ff607819 */ /* 0x000fe20000011665 */
[C---:B------:R-:W-:Y:S01]  /*1f00*/  IMAD R106, R0.reuse, 0x10, R106 ;  /* 0x00000010006a7824 */ /* 0x040fe200078e026a */
[----:B------:R-:W-:Y:S01]  /*1f10*/  SHF.R.U32.HI R103, RZ, 0x7, R119 ;  /* 0x00000007ff677819 */ /* 0x000fe20000011677 */
[C---:B------:R-:W-:Y:S01]  /*1f20*/  IMAD R105, R0.reuse, 0x10, R105 ;  /* 0x0000001000697824 */ /* 0x040fe200078e0269 */
[----:B------:R-:W2:Y:S01]  /*1f30*/  LDCU UR17, c[0x0][0x398] ;  /* 0x00007300ff1177ac */ /* 0x000ea20008000800 */
[----:B------:R-:W-:Y:S01]  /*1f40*/  IMAD R104, R0, 0x10, R104 ;  /* 0x0000001000687824 */ /* 0x000fe200078e0268 */
[----:B------:R-:W-:Y:S01]  /*1f50*/  LOP3.LUT R0, R119, 0x600, RZ, 0xfc, !PT ;  /* 0x0000060077007812 */ /* 0x000fe200078efcff */
[----:B------:R-:W-:Y:S01]  /*1f60*/  VIADD R91, R121, 0x10 ;  /* 0x00000010795b7836 */ /* 0x000fe20000000000 */
[----:B------:R-:W-:Y:S01]  /*1f70*/  LOP3.LUT R121, R119, 0x200, RZ, 0xfc, !PT ;  /* 0x0000020077797812 */ /* 0x000fe200078efcff */
[--C-:B0-----:R-:W-:Y:S01]  /*1f80*/  IMAD R3, R115, UR8, R117.reuse ;  /* 0x0000000873037c24 */ /* 0x101fe2000f8e0275 */
[----:B------:R-:W-:Y:S01]  /*1f90*/  SHF.R.U32.HI R0, RZ, 0x7, R0 ;  /* 0x00000007ff007819 */ /* 0x000fe20000011600 */
[----:B------:R-:W-:Y:S01]  /*1fa0*/  VIADD R82, R120, 0x10 ;  /* 0x0000001078527836 */ /* 0x000fe20000000000 */
[----:B------:R-:W-:Y:S01]  /*1fb0*/  LOP3.LUT R120, R119, 0x300, RZ, 0xfc, !PT ;  /* 0x0000030077787812 */ /* 0x000fe200078efcff */
[----:B-1----:R-:W-:Y:S01]  /*1fc0*/  IMAD R2, R114, UR10, R117 ;  /* 0x0000000a72027c24 */ /* 0x002fe2000f8e0275 */
[----:B------:R-:W-:Y:S01]  /*1fd0*/  SHF.R.U32.HI R101, RZ, 0x7, R121 ;  /* 0x00000007ff657819 */ /* 0x000fe20000011679 */
[----:B------:R-:W-:Y:S01]  /*1fe0*/  VIADD R89, R3, 0x10 ;  /* 0x0000001003597836 */ /* 0x000fe20000000000 */
[----:B------:R-:W-:Y:S01]  /*1ff0*/  SHF.R.U32.HI R100, RZ, 0x7, R120 ;  /* 0x00000007ff647819 */ /* 0x000fe20000011678 */
[----:B------:R-:W-:Y:S01]  /*2000*/  VIADD R90, R2, 0x10 ;  /* 0x00000010025a7836 */ /* 0x000fe20000000000 */
[----:B------:R-:W-:Y:S01]  /*2010*/  LOP3.LUT R2, R119, 0x700, RZ, 0xfc, !PT ;  /* 0x0000070077027812 */ /* 0x000fe200078efcff */
[----:B------:R-:W-:Y:S01]  /*2020*/  VIADD R3, R117, 0x10 ;  /* 0x0000001075037836 */ /* 0x000fe20000000000 */
[----:B------:R-:W-:Y:S01]  /*2030*/  LOP3.LUT R117, R119, 0x400, RZ, 0xfc, !PT ;  /* 0x0000040077757812 */ /* 0x000fe200078efcff */
[----:B------:R-:W-:Y:S01]  /*2040*/  VIADD R88, R122, 0x10 ;  /* 0x000000107a587836 */ /* 0x000fe20000000000 */
[----:B------:R-:W-:Y:S01]  /*2050*/  SHF.R.U32.HI R2, RZ, 0x7, R2 ;  /* 0x00000007ff027819 */ /* 0x000fe20000011602 */
[----:B------:R-:W-:Y:S01]  /*2060*/  VIADD R87, R123, 0x10 ;  /* 0x000000107b577836 */ /* 0x000fe20000000000 */
[----:B------:R-:W-:Y:S01]  /*2070*/  SHF.R.U32.HI R97, RZ, 0x7, R117 ;  /* 0x00000007ff617819 */ /* 0x000fe20000011675 */
[----:B------:R-:W-:Y:S01]  /*2080*/  VIADD R86, R124, 0x10 ;  /* 0x000000107c567836 */ /* 0x000fe20000000000 */
[----:B------:R-:W-:Y:S01]  /*2090*/  UMOV UR8, UR7 ;  /* 0x0000000700087c82 */ /* 0x000fe20008000000 */
[----:B------:R-:W-:Y:S01]  /*20a0*/  VIADD R83, R125, 0x10 ;  /* 0x000000107d537836 */ /* 0x000fe20000000000 */
[----:B------:R-:W0:Y:S01]  /*20b0*/  LDCU UR18, c[0x0][0x39c] ;  /* 0x00007380ff1277ac */ /* 0x000e220008000800 */
[----:B------:R-:W-:-:S02]  /*20c0*/  VIADD R102, R102, 0x10 ;  /* 0x0000001066667836 */ /* 0x000fc40000000000 */
[----:B------:R-:W-:Y:S01]  /*20d0*/  VIADD R103, R103, 0x10 ;  /* 0x0000001067677836 */ /* 0x000fe20000000000 */
[----:B------:R-:W1:Y:S01]  /*20e0*/  LDCU UR16, c[0x0][0x3a0] ;  /* 0x00007400ff1077ac */ /* 0x000e620008000800 */
[----:B------:R-:W-:Y:S02]  /*20f0*/  VIADD R96, R96, 0x10 ;  /* 0x0000001060607836 */ /* 0x000fe40000000000 */
[----:B------:R-:W-:Y:S01]  /*2100*/  VIADD R95, R0, 0x10 ;  /* 0x00000010005f7836 */ /* 0x000fe20000000000 */
[----:B------:R-:W-:Y:S01]  /*2110*/  UMOV UR7, 0x1 ;  /* 0x0000000100077882 */ /* 0x000fe20000000000 */
[----:B------:R-:W-:Y:S02]  /*2120*/  VIADD R94, R2, 0x10 ;  /* 0x00000010025e7836 */ /* 0x000fe40000000000 */
[----:B------:R-:W-:Y:S02]  /*2130*/  VIADD R101, R101, 0x10 ;  /* 0x0000001065657836 */ /* 0x000fe40000000000 */
[----:B------:R-:W-:-:S02]  /*2140*/  VIADD R100, R100, 0x10 ;  /* 0x0000001064647836 */ /* 0x000fc40000000000 */
[----:B--2---:R-:W-:-:S07]  /*2150*/  VIADD R97, R97, 0x10 ;  /* 0x0000001061617836 */ /* 0x004fce0000000000 */
.L_x_3:
[----:B------:R-:W-:Y:S01]  /*2160*/  UIADD3 UR10, UPT, UPT, UR7, 0x1, URZ ;  /* 0x00000001070a7890 */ /* 0x000fe2000fffe0ff */
[----:B------:R-:W-:Y:S01]  /*2170*/  IMAD.MOV.U32 R2, RZ, RZ, 0x50 ;  /* 0x00000050ff027424 */ /* 0x000fe200078e00ff */
[----:B------:R-:W-:Y:S01]  /*2180*/  ULOP3.LUT UR11, UR7, 0x1, URZ, 0xc0, !UPT ;  /* 0x00000001070b7892 */ /* 0x000fe2000f8ec0ff */
[----:B------:R-:W-:Y:S01]  /*2190*/  LOP3.LUT R93, R119, 0x3, RZ, 0xc0, !PT ;  /* 0x00000003775d7812 */ /* 0x000fe200078ec0ff */
[----:B------:R-:W-:Y:S02]  /*21a0*/  UISETP.GE.AND UP0, UPT, UR10, UR9, UPT ;  /* 0x000000090a00728c */ /* 0x000fe4000bf06270 */
[----:B------:R-:W-:-:S06]  /*21b0*/  UIMAD UR7, UR11, 0x2800, UR12 ;  /* 0x000028000b0778a4 */ /* 0x000fcc000f8e020c */
[----:B------:R-:W-:Y:S01]  /*21c0*/  IMAD R2, R113, R2, UR7 ;  /* 0x0000000771027e24 */ /* 0x000fe2000f8e0202 */
[----:B------:R-:W-:Y:S06]  /*21d0*/  BRA.U UP0, `(.L_x_2) ;  /* 0x0000000900ac7547 */ /* 0x000fec000b800000 */
[----:B------:R-:W-:Y:S01]  /*21e0*/  VIADD R0, R3, 0x10 ;  /* 0x0000001003007836 */ /* 0x000fe20000000000 */
[----:B------:R-:W-:Y:S01]  /*21f0*/  SHF.R.U32.HI R68, RZ, 0x4, R119 ;  /* 0x00000004ff447819 */ /* 0x000fe20000011677 */
[----:B------:R-:W-:Y:S01]  /*2200*/  IMAD.MOV.U32 R70, RZ, RZ, RZ ;  /* 0x000000ffff467224 */ /* 0x000fe200078e00ff */
[----:B------:R-:W-:Y:S02]  /*2210*/  LOP3.LUT R92, R119, 0x100, RZ, 0xfc, !PT ;  /* 0x00000100775c7812 */ /* 0x000fe400078efcff */
[----:B-1----:R-:W-:Y:S01]  /*2220*/  ISETP.GE.AND P0, PT, R0, UR16, PT ;  /* 0x0000001000007c0c */ /* 0x002fe2000bf06270 */
[----:B------:R-:W-:Y:S01]  /*2230*/  VIADD R0, R68, UR4 ;  /* 0x0000000444007c36 */ /* 0x000fe20008000000 */
[----:B------:R-:W-:Y:S02]  /*2240*/  SHF.R.U32.HI R69, RZ, 0x4, R92 ;  /* 0x00000004ff457819 */ /* 0x000fe4000001165c */
[----:B------:R-:W-:Y:S02]  /*2250*/  SHF.R.U32.HI R31, RZ, 0x4, R121 ;  /* 0x00000004ff1f7819 */ /* 0x000fe40000011679 */
[----:B------:R-:W-:Y:S01]  /*2260*/  ISETP.GE.OR P4, PT, R0, UR17, P0 ;  /* 0x0000001100007c0c */ /* 0x000fe20008786670 */
[----:B------:R-:W-:Y:S01]  /*2270*/  VIADD R0, R69, UR4 ;  /* 0x0000000445007c36 */ /* 0x000fe20008000000 */
[----:B------:R-:W-:-:S04]  /*2280*/  SHF.R.U32.HI R30, RZ, 0x4, R120 ;  /* 0x00000004ff1e7819 */ /* 0x000fc80000011678 */
[----:B------:R-:W-:Y:S01]  /*2290*/  ISETP.GE.OR P3, PT, R0, UR17, P0 ;  /* 0x0000001100007c0c */ /* 0x000fe20008766670 */
[----:B------:R-:W-:-:S05]  /*22a0*/  VIADD R0, R31, UR4 ;  /* 0x000000041f007c36 */ /* 0x000fca0008000000 */
[----:B------:R-:W-:Y:S01]  /*22b0*/  ISETP.GE.OR P2, PT, R0, UR17, P0 ;  /* 0x0000001100007c0c */ /* 0x000fe20008746670 */
[----:B------:R-:W1:Y:S01]  /*22c0*/  @!P4 LDC.64 R28, c[0x0][0x380] ;  /* 0x0000e000ff1ccb82 */ /* 0x000e620000000a00 */
[----:B------:R-:W-:Y:S02]  /*22d0*/  @!P4 VIADD R71, R82, 0x10 ;  /* 0x000000105247c836 */ /* 0x000fe40000000000 */
[----:B------:R-:W-:Y:S02]  /*22e0*/  IMAD.MOV.U32 R80, RZ, RZ, RZ ;  /* 0x000000ffff507224 */ /* 0x000fe400078e00ff */
[----:B------:R-:W-:-:S03]  /*22f0*/  VIADD R0, R30, UR4 ;  /* 0x000000041e007c36 */ /* 0x000fc60008000000 */
[----:B------:R-:W2:Y:S02]  /*2300*/  @!P3 LDC.64 R24, c[0x0][0x380] ;  /* 0x0000e000ff18bb82 */ /* 0x000ea40000000a00 */
[----:B------:R-:W-:-:S06]  /*2310*/  ISETP.GE.OR P1, PT, R0, UR17, P0 ;  /* 0x0000001100007c0c */ /* 0x000fcc0008726670 */
[----:B------:R-:W3:Y:S01]  /*2320*/  @!P2 LDC.64 R26, c[0x0][0x380] ;  /* 0x0000e000ff1aab82 */ /* 0x000ee20000000a00 */
[----:B-1----:R-:W-:-:S04]  /*2330*/  @!P4 IMAD.WIDE.U32 R28, R71, 0x4, R28 ;  /* 0x00000004471cc825 */ /* 0x002fc800078e001c */
[----:B------:R-:W-:Y:S01]  /*2340*/  @!P3 VIADD R71, R83, 0x10 ;  /* 0x000000105347b836 */ /* 0x000fe20000000000 */
[----:B------:R1:W4:Y:S03]  /*2350*/  @!P4 LDG.E.CONSTANT R70, desc[UR14][R28.64] ;  /* 0x0000000e1c46c981 */ /* 0x000326000c1e9900 */
[----:B--2---:R-:W-:-:S04]  /*2360*/  @!P3 IMAD.WIDE.U32 R24, R71, 0x4, R24 ;  /* 0x000000044718b825 */ /* 0x004fc800078e0018 */
[----:B------:R-:W-:Y:S01]  /*2370*/  @!P2 VIADD R71, R86, 0x10 ;  /* 0x000000105647a836 */ /* 0x000fe20000000000 */
[----:B------:R2:W5:Y:S01]  /*2380*/  @!P3 LDG.E.CONSTANT R80, desc[UR14][R24.64] ;  /* 0x0000000e1850b981 */ /* 0x000562000c1e9900 */
[----:B-1----:R-:W1:Y:S02]  /*2390*/  @!P1 LDC.64 R28, c[0x0][0x380] ;  /* 0x0000e000ff1c9b82 */ /* 0x002e640000000a00 */
[----:B---3--:R-:W-:-:S04]  /*23a0*/  @!P2 IMAD.WIDE.U32 R26, R71, 0x4, R26 ;  /* 0x00000004471aa825 */ /* 0x008fc800078e001a */
[----:B------:R-:W-:-:S06]  /*23b0*/  IMAD.MOV.U32 R71, RZ, RZ, RZ ;  /* 0x000000ffff477224 */ /* 0x000fcc00078e00ff */
[----:B------:R-:W3:Y:S01]  /*23c0*/  @!P2 LDG.E.CONSTANT R71, desc[UR14][R26.64] ;  /* 0x0000000e1a47a981 */ /* 0x000ee2000c1e9900 */
[----:B------:R-:W-:Y:S02]  /*23d0*/  @!P1 VIADD R81, R87, 0x10 ;  /* 0x0000001057519836 */ /* 0x000fe40000000000 */
[----:B------:R-:W-:Y:S02]  /*23e0*/  IMAD.MOV.U32 R84, RZ, RZ, RZ ;  /* 0x000000ffff547224 */ /* 0x000fe400078e00ff */
[----:B-1----:R-:W-:-:S05]  /*23f0*/  @!P1 IMAD.WIDE.U32 R28, R81, 0x4, R28 ;  /* 0x00000004511c9825 */ /* 0x002fca00078e001c */
[----:B------:R1:W3:Y:S01]  /*2400*/  @!P1 LDG.E.CONSTANT R84, desc[UR14][R28.64] ;  /* 0x0000000e1c549981 */ /* 0x0002e2000c1e9900 */
[----:B------:R-:W-:Y:S02]  /*2410*/  SHF.R.U32.HI R81, RZ, 0x4, R117 ;  /* 0x00000004ff517819 */ /* 0x000fe40000011675 */
[----:B------:R-:W-:-:S03]  /*2420*/  ISETP.GE.OR P3, PT, R115, UR17, P0 ;  /* 0x0000001173007c0c */ /* 0x000fc60008766670 */
[----:B--2---:R-:W-:Y:S02]  /*2430*/  VIADD R24, R81, UR4 ;  /* 0x0000000451187c36 */ /* 0x004fe40008000000 */
[----:B------:R-:W-:Y:S01]  /*2440*/  IMAD.SHL.U32 R85, R119, 0x4, RZ ;  /* 0x0000000477557824 */ /* 0x000fe200078e00ff */
[----:B------:R-:W-:Y:S02]  /*2450*/  ULOP3.LUT UR13, UR11, 0x1, URZ, 0x3c, !UPT ;  /* 0x000000010b0d7892 */ /* 0x000fe4000f8e3cff */
[----:B------:R-:W-:Y:S02]  /*2460*/  ISETP.GE.OR P5, PT, R24, UR17, P0 ;  /* 0x0000001118007c0c */ /* 0x000fe400087a6670 */
[----:B------:R-:W-:-:S03]  /*2470*/  LOP3.LUT R0, R85, 0x3c, RZ, 0xc0, !PT ;  /* 0x0000003c55007812 */ /* 0x000fc600078ec0ff */
[----:B-1----:R-:W1:Y:S01]  /*2480*/  @!P3 LDC.64 R28, c[0x0][0x380] ;  /* 0x0000e000ff1cbb82 */ /* 0x002e620000000a00 */
[----:B------:R-:W-:Y:S01]  /*2490*/  ISETP.GE.OR P2, PT, R114, UR17, P0 ;  /* 0x0000001172007c0c */ /* 0x000fe20008746670 */
[----:B------:R-:W-:Y:S02]  /*24a0*/  VIADD R0, R0, UR12 ;  /* 0x0000000c00007c36 */ /* 0x000fe40008000000 */
[----:B------:R-:W-:-:S04]  /*24b0*/  IMAD.U32 R25, RZ, RZ, UR13 ;  /* 0x0000000dff197e24 */ /* 0x000fc8000f8e00ff */
[----:B------:R-:W-:Y:S01]  /*24c0*/  IMAD R0, R25, 0x2800, R0 ;  /* 0x0000280019007824 */ /* 0x000fe200078e0200 */
[----:B------:R-:W2:Y:S01]  /*24d0*/  @!P5 LDC.64 R26, c[0x0][0x380] ;  /* 0x0000e000ff1adb82 */ /* 0x000ea20000000a00 */
[----:B------:R-:W-:Y:S02]  /*24e0*/  VIADD R24, R118, UR4 ;  /* 0x0000000476187c36 */ /* 0x000fe40008000000 */
[--C-:B------:R-:W-:Y:S02]  /*24f0*/  IMAD R25, R68, 0x50, R0.reuse ;  /* 0x0000005044197824 */ /* 0x100fe400078e0200 */
[--C-:B------:R-:W-:Y:S02]  /*2500*/  IMAD R68, R31, 0x50, R0.reuse ;  /* 0x000000501f447824 */ /* 0x100fe400078e0200 */
[--C-:B------:R-:W-:Y:S02]  /*2510*/  IMAD R99, R30, 0x50, R0.reuse ;  /* 0x000000501e637824 */ /* 0x100fe400078e0200 */
[----:B------:R-:W2:Y:S01]  /*2520*/  @!P2 LDC.64 R30, c[0x0][0x380] ;  /* 0x0000e000ff1eab82 */ /* 0x000ea20000000a00 */
[----:B------:R-:W-:Y:S01]  /*2530*/  ISETP.GE.OR P1, PT, R24, UR17, P0 ;  /* 0x0000001118007c0c */ /* 0x000fe20008726670 */
[----:B------:R-:W-:Y:S01]  /*2540*/  VIADD R24, R103, 0x10 ;  /* 0x0000001067187836 */ /* 0x000fe20000000000 */
[----:B0-----:R-:W-:Y:S01]  /*2550*/  ISETP.GE.AND P0, PT, R112, UR18, PT ;  /* 0x0000001270007c0c */ /* 0x001fe2000bf06270 */
[----:B------:R-:W-:-:S03]  /*2560*/  IMAD R69, R69, 0x50, R0 ;  /* 0x0000005045457824 */ /* 0x000fc600078e0200 */
[----:B------:R-:W-:Y:S01]  /*2570*/  ISETP.GE.OR P4, PT, R24, UR16, P0 ;  /* 0x0000001018007c0c */ /* 0x000fe20008786670 */
[----:B------:R-:W-:Y:S01]  /*2580*/  IMAD.MOV.U32 R98, RZ, RZ, RZ ;  /* 0x000000ffff627224 */ /* 0x000fe200078e00ff */
[----:B----4-:R0:W-:Y:S02]  /*2590*/  STS [R25], R70 ;  /* 0x0000004619007388 */ /* 0x0101e40000000800 */
[----:B0-----:R-:W-:Y:S02]  /*25a0*/  @!P3 VIADD R25, R89, 0x10 ;  /* 0x000000105919b836 */ /* 0x001fe40000000000 */
[----:B-----5:R0:W-:Y:S02]  /*25b0*/  STS [R69], R80 ;  /* 0x0000005045007388 */ /* 0x0201e40000000800 */
[----:B-1----:R-:W-:Y:S01]  /*25c0*/  @!P3 IMAD.WIDE.U32 R28, R25, 0x4, R28 ;  /* 0x00000004191cb825 */ /* 0x002fe200078e001c */
[----:B------:R-:W-:Y:S01]  /*25d0*/  CS2R R24, SRZ ;  /* 0x0000000000187805 */ /* 0x000fe2000001ff00 */
[----:B---3--:R1:W-:Y:S02]  /*25e0*/  STS [R68], R71 ;  /* 0x0000004744007388 */ /* 0x0083e40000000800 */
[----:B0-----:R-:W-:-:S03]  /*25f0*/  @!P5 VIADD R69, R88, 0x10 ;  /* 0x000000105845d836 */ /* 0x001fc60000000000 */
[----:B------:R0:W3:Y:S01]  /*2600*/  @!P3 LDG.E.CONSTANT R25, desc[UR14][R28.64] ;  /* 0x0000000e1c19b981 */ /* 0x0000e2000c1e9900 */
[----:B-1----:R-:W-:Y:S02]  /*2610*/  VIADD R68, R102, 0x10 ;  /* 0x0000001066447836 */ /* 0x002fe40000000000 */
[----:B--2---:R-:W-:Y:S01]  /*2620*/  @!P5 IMAD.WIDE.U32 R26, R69, 0x4, R26 ;  /* 0x00000004451ad825 */ /* 0x004fe200078e001a */
[----:B0-----:R-:W0:Y:S02]  /*2630*/  @!P4 LDC.64 R28, c[0x0][0x388] ;  /* 0x0000e200ff1ccb82 */ /* 0x001e240000000a00 */
[----:B------:R-:W-:Y:S01]  /*2640*/  ISETP.GE.OR P3, PT, R68, UR16, P0 ;  /* 0x0000001044007c0c */ /* 0x000fe20008766670 */
[----:B------:R-:W-:Y:S01]  /*2650*/  @!P2 VIADD R69, R90, 0x10 ;  /* 0x000000105a45a836 */ /* 0x000fe20000000000 */
[----:B------:R1:W2:Y:S01]  /*2660*/  @!P5 LDG.E.CONSTANT R24, desc[UR14][R26.64] ;  /* 0x0000000e1a18d981 */ /* 0x0002a2000c1e9900 */
[----:B------:R-:W-:Y:S02]  /*2670*/  IMAD.MOV.U32 R68, RZ, RZ, RZ ;  /* 0x000000ffff447224 */ /* 0x000fe400078e00ff */
[----:B------:R-:W-:-:S05]  /*2680*/  @!P2 IMAD.WIDE.U32 R30, R69, 0x4, R30 ;  /* 0x00000004451ea825 */ /* 0x000fca00078e001e */
[----:B------:R4:W5:Y:S01]  /*2690*/  @!P2 LDG.E.CONSTANT R68, desc[UR14][R30.64] ;  /* 0x0000000e1e44a981 */ /* 0x000962000c1e9900 */
[----:B-1----:R-:W1:Y:S08]  /*26a0*/  @!P1 LDC.64 R26, c[0x0][0x380] ;  /* 0x0000e000ff1a9b82 */ /* 0x002e700000000a00 */
[----:B----4-:R-:W4:Y:S01]  /*26b0*/  @!P3 LDC.64 R30, c[0x0][0x388] ;  /* 0x0000e200ff1ebb82 */ /* 0x010f220000000a00 */
[----:B------:R-:W-:-:S02]  /*26c0*/  IMAD.MOV.U32 R70, RZ, RZ, RZ ;  /* 0x000000ffff467224 */ /* 0x000fc400078e00ff */
[----:B0-----:R-:W-:-:S04]  /*26d0*/  @!P4 IMAD.WIDE R28, R111, 0x4, R28 ;  /* 0x000000046f1cc825 */ /* 0x001fc800078e021c */
[----:B------:R-:W-:Y:S01]  /*26e0*/  VIADD R71, R101, 0x10 ;  /* 0x0000001065477836 */ /* 0x000fe20000000000 */
[----:B------:R0:W5:Y:S01]  /*26f0*/  @!P4 LDG.E.CONSTANT R70, desc[UR14][R28.64] ;  /* 0x0000000e1c46c981 */ /* 0x000162000c1e9900 */
[----:B------:R-:W-:-:S03]  /*2700*/  @!P1 VIADD R69, R91, 0x10 ;  /* 0x000000105b459836 */ /* 0x000fc60000000000 */
[----:B------:R-:W-:Y:S01]  /*2710*/  ISETP.GE.OR P4, PT, R71, UR16, P0 ;  /* 0x0000001047007c0c */ /* 0x000fe20008786670 */
[----:B------:R-:W-:Y:S02]  /*2720*/  IMAD.MOV.U32 R71, RZ, RZ, RZ ;  /* 0x000000ffff477224 */ /* 0x000fe400078e00ff */
[----:B------:R-:W-:Y:S02]  /*2730*/  VIADD R80, R100, 0x10 ;  /* 0x0000001064507836 */ /* 0x000fe40000000000 */
[----:B-1----:R-:W-:-:S04]  /*2740*/  @!P1 IMAD.WIDE.U32 R26, R69, 0x4, R26 ;  /* 0x00000004451a9825 */ /* 0x002fc800078e001a */
[----:B----4-:R-:W-:Y:S01]  /*2750*/  @!P3 IMAD.WIDE R30, R110, 0x4, R30 ;  /* 0x000000046e1eb825 */ /* 0x010fe200078e021e */
[----:B------:R1:W-:Y:S03]  /*2760*/  STS [R99], R84 ;  /* 0x0000005463007388 */ /* 0x0003e60000000800 */
[----:B0-----:R-:W0:Y:S01]  /*2770*/  @!P4 LDC.64 R28, c[0x0][0x388] ;  /* 0x0000e200ff1ccb82 */ /* 0x001e220000000a00 */
[----:B------:R-:W-:Y:S01]  /*2780*/  IMAD.MOV.U32 R69, RZ, RZ, RZ ;  /* 0x000000ffff457224 */ /* 0x000fe200078e00ff */
[----:B------:R-:W4:Y:S01]  /*2790*/  @!P3 LDG.E.CONSTANT R71, desc[UR14][R30.64] ;  /* 0x0000000e1e47b981 */ /* 0x000f22000c1e9900 */
[----:B------:R-:W-:-:S04]  /*27a0*/  ISETP.GE.OR P3, PT, R80, UR16, P0 ;  /* 0x0000001050007c0c */ /* 0x000fc80008766670 */
[----:B------:R1:W4:Y:S02]  /*27b0*/  @!P1 LDG.E.CONSTANT R69, desc[UR14][R26.64] ;  /* 0x0000000e1a459981 */ /* 0x000324000c1e9900 */
[----:B-1----:R-:W-:-:S05]  /*27c0*/  VIADD R26, R97, 0x10 ;  /* 0x00000010611a7836 */ /* 0x002fca0000000000 */
[----:B------:R-:W-:Y:S02]  /*27d0*/  ISETP.GE.OR P1, PT, R26, UR16, P0 ;  /* 0x000000101a007c0c */ /* 0x000fe40008726670 */
[----:B------:R-:W1:Y:S01]  /*27e0*/  @!P3 LDC.64 R26, c[0x0][0x388] ;  /* 0x0000e200ff1abb82 */ /* 0x000e620000000a00 */
[----:B------:R-:W-:-:S10]  /*27f0*/  VIADD R80, R96, 0x10 ;  /* 0x0000001060507836 */ /* 0x000fd40000000000 */
[----:B------:R-:W0:Y:S01]  /*2800*/  @!P1 LDC.64 R30, c[0x0][0x388] ;  /* 0x0000e200ff1e9b82 */ /* 0x000e220000000a00 */
[----:B------:R-:W-:Y:S01]  /*2810*/  ISETP.GE.OR P2, PT, R80, UR16, P0 ;  /* 0x0000001050007c0c */ /* 0x000fe20008746670 */
[----:B------:R-:W-:Y:S02]  /*2820*/  IMAD.MOV.U32 R84, RZ, RZ, RZ ;  /* 0x000000ffff547224 */ /* 0x000fe400078e00ff */
[----:B-1----:R-:W-:-:S05]  /*2830*/  @!P3 IMAD.WIDE R26, R108, 0x4, R26 ;  /* 0x000000046c1ab825 */ /* 0x002fca00078e021a */
[----:B------:R1:W4:Y:S01]  /*2840*/  @!P3 LDG.E.CONSTANT R84, desc[UR14][R26.64] ;  /* 0x0000000e1a54b981 */ /* 0x000322000c1e9900 */
[----:B------:R-:W-:-:S04]  /*2850*/  VIADD R99, R95, 0x10 ;  /* 0x000000105f637836 */ /* 0x000fc80000000000 */
[----:B-1----:R-:W1:Y:S01]  /*2860*/  @!P2 LDC.64 R26, c[0x0][0x388] ;  /* 0x0000e200ff1aab82 */ /* 0x002e620000000a00 */
[----:B0-----:R-:W-:-:S05]  /*2870*/  @!P1 IMAD.WIDE R30, R107, 0x4, R30 ;  /* 0x000000046b1e9825 */ /* 0x001fca00078e021e */
[----:B------:R0:W4:Y:S01]  /*2880*/  @!P1 LDG.E.CONSTANT R98, desc[UR14][R30.64] ;  /* 0x0000000e1e629981 */ /* 0x000122000c1e9900 */
[----:B------:R-:W-:Y:S01]  /*2890*/  ISETP.GE.OR P1, PT, R99, UR16, P0 ;  /* 0x0000001063007c0c */ /* 0x000fe20008726670 */
[----:B------:R-:W-:-:S05]  /*28a0*/  VIADD R99, R94, 0x10 ;  /* 0x000000105e637836 */ /* 0x000fca0000000000 */
[----:B------:R-:W-:Y:S01]  /*28b0*/  ISETP.GE.OR P0, PT, R99, UR16, P0 ;  /* 0x0000001063007c0c */ /* 0x000fe20008706670 */
[----:B------:R-:W-:Y:S02]  /*28c0*/  IMAD.MOV.U32 R80, RZ, RZ, RZ ;  /* 0x000000ffff507224 */ /* 0x000fe400078e00ff */
[----:B------:R-:W-:Y:S01]  /*28d0*/  @!P4 IMAD.WIDE R28, R109, 0x4, R28 ;  /* 0x000000046d1cc825 */ /* 0x000fe200078e021c */
[----:B0-----:R-:W-:-:S04]  /*28e0*/  CS2R R30, SRZ ;  /* 0x00000000001e7805 */ /* 0x001fc8000001ff00 */
[----:B------:R0:W4:Y:S01]  /*28f0*/  @!P4 LDG.E.CONSTANT R80, desc[UR14][R28.64] ;  /* 0x0000000e1c50c981 */ /* 0x000122000c1e9900 */
[----:B-1----:R-:W-:-:S05]  /*2900*/  @!P2 IMAD.WIDE R26, R106, 0x4, R26 ;  /* 0x000000046a1aa825 */ /* 0x002fca00078e021a */
[----:B------:R1:W4:Y:S01]  /*2910*/  @!P2 LDG.E.CONSTANT R30, desc[UR14][R26.64] ;  /* 0x0000000e1a1ea981 */ /* 0x000322000c1e9900 */
[----:B0-----:R-:W0:Y:S08]  /*2920*/  @!P1 LDC.64 R28, c[0x0][0x388] ;  /* 0x0000e200ff1c9b82 */ /* 0x001e300000000a00 */
[----:B-1----:R-:W1:Y:S01]  /*2930*/  @!P0 LDC.64 R26, c[0x0][0x388] ;  /* 0x0000e200ff1a8b82 */ /* 0x002e620000000a00 */
[----:B------:R-:W-:-:S02]  /*2940*/  IMAD.MOV.U32 R99, RZ, RZ, RZ ;  /* 0x000000ffff637224 */ /* 0x000fc400078e00ff */
[----:B0-----:R-:W-:-:S05]  /*2950*/  @!P1 IMAD.WIDE R28, R105, 0x4, R28 ;  /* 0x00000004691c9825 */ /* 0x001fca00078e021c */
[----:B------:R0:W4:Y:S01]  /*2960*/  @!P1 LDG.E.CONSTANT R31, desc[UR14][R28.64] ;  /* 0x0000000e1c1f9981 */ /* 0x000122000c1e9900 */
[----:B-1----:R-:W-:-:S05]  /*2970*/  @!P0 IMAD.WIDE R26, R104, 0x4, R26 ;  /* 0x00000004681a8825 */ /* 0x002fca00078e021a */
[----:B------:R1:W4:Y:S01]  /*2980*/  @!P0 LDG.E.CONSTANT R99, desc[UR14][R26.64] ;  /* 0x0000000e1a638981 */ /* 0x000322000c1e9900 */
[----:B------:R-:W3:Y:S01]  /*2990*/  S2UR UR7, SR_CgaCtaId ;  /* 0x00000000000779c3 */ /* 0x000ee20000008800 */
[----:B------:R-:W-:Y:S01]  /*29a0*/  LOP3.LUT R124, R119, 0x500, RZ, 0xfc, !PT ;  /* 0x00000500777c7812 */ /* 0x000fe200078efcff */
[----:B------:R-:W-:-:S03]  /*29b0*/  IMAD R123, R81, 0x50, R0 ;  /* 0x00000050517b7824 */ /* 0x000fc600078e0200 */
[----:B------:R-:W-:Y:S01]  /*29c0*/  SHF.R.U32.HI R81, RZ, 0x4, R124 ;  /* 0x00000004ff517819 */ /* 0x000fe2000001167c */
[----:B------:R-:W-:-:S04]  /*29d0*/  UMOV UR6, 0x400 ;  /* 0x0000040000067882 */ /* 0x000fc80000000000 */
[----:B------:R-:W-:Y:S01]  /*29e0*/  IMAD R122, R81, 0x50, R0 ;  /* 0x00000050517a7824 */ /* 0x000fe200078e0200 */
[----:B------:R-:W-:Y:S01]  /*29f0*/  LOP3.LUT R81, R119, 0x600, RZ, 0xfc, !PT ;  /* 0x0000060077517812 */ /* 0x000fe200078efcff */
[----:B------:R-:W-:-:S03]  /*2a00*/  UIADD3 UR6, UPT, UPT, UR6, 0x5000, URZ ;  /* 0x0000500006067890 */ /* 0x000fc6000fffe0ff */
[----:B0-----:R-:W-:Y:S01]  /*2a10*/  SHF.R.U32.HI R29, RZ, 0x4, R81 ;  /* 0x00000004ff1d7819 */ /* 0x001fe20000011651 */
[----:B-1----:R-:W-:-:S04]  /*2a20*/  IMAD R26, R118, 0x50, R0 ;  /* 0x00000050761a7824 */ /* 0x002fc800078e0200 */
[----:B------:R-:W-:Y:S01]  /*2a30*/  IMAD R29, R29, 0x50, R0 ;  /* 0x000000501d1d7824 */ /* 0x000fe200078e0200 */
[----:B------:R-:W-:Y:S01]  /*2a40*/  LOP3.LUT R0, R85, 0x1fc, RZ, 0xc0, !PT ;  /* 0x000001fc55007812 */ /* 0x000fe200078ec0ff */
[----:B---3--:R-:W-:Y:S01]  /*2a50*/  ULEA UR6, UR7, UR6, 0x18 ;  /* 0x0000000607067291 */ /* 0x008fe2000f8ec0ff */
[----:B------:R-:W-:-:S05]  /*2a60*/  SHF.R.U32.HI R27, RZ, 0x7, R92 ;  /* 0x00000007ff1b7819 */ /* 0x000fca000001165c */
[----:B------:R-:W-:Y:S01]  /*2a70*/  VIADD R0, R0, UR6 ;  /* 0x0000000600007c36 */ /* 0x000fe20008000000 */
[C---:B------:R-:W-:Y:S02]  /*2a80*/  LOP3.LUT R28, R119.reuse, 0x700, RZ, 0xfc, !PT ;  /* 0x00000700771c7812 */ /* 0x040fe400078efcff */
[----:B------:R-:W-:Y:S02]  /*2a90*/  SHF.R.U32.HI R81, RZ, 0x7, R81 ;  /* 0x00000007ff517819 */ /* 0x000fe40000011651 */
[----:B------:R-:W-:Y:S01]  /*2aa0*/  SHF.R.U32.HI R85, RZ, 0x7, R28 ;  /* 0x00000007ff557819 */ /* 0x000fe2000001161c */
[----:B--2---:R-:W-:Y:S04]  /*2ab0*/  STS [R123], R24 ;  /* 0x000000187b007388 */ /* 0x004fe80000000800 */
[----:B------:R0:W-:Y:S02]  /*2ac0*/  STS [R122], R25 ;  /* 0x000000197a007388 */ /* 0x0001e40000000800 */
[----:B0-----:R-:W-:Y:S01]  /*2ad0*/  IMAD.U32 R25, RZ, RZ, UR13 ;  /* 0x0000000dff197e24 */ /* 0x001fe2000f8e00ff */
[----:B------:R-:W-:-:S03]  /*2ae0*/  LOP3.LUT R24, R119, 0x200, RZ, 0xfc, !PT ;  /* 0x0000020077187812 */ /* 0x000fc600078efcff */
[----:B------:R-:W-:Y:S01]  /*2af0*/  IMAD R0, R25, 0x2100, R0 ;  /* 0x0000210019007824 */ /* 0x000fe200078e0200 */
[----:B------:R-:W-:Y:S01]  /*2b00*/  SHF.R.U32.HI R25, RZ, 0x7, R119 ;  /* 0x00000007ff197819 */ /* 0x000fe20000011677 */
[----:B-----5:R-:W-:Y:S04]  /*2b10*/  STS [R29], R68 ;  /* 0x000000441d007388 */ /* 0x020fe80000000800 */
[----:B------:R-:W-:Y:S01]  /*2b20*/  IMAD R25, R25, 0x210, R0 ;  /* 0x0000021019197824 */ /* 0x000fe200078e0200 */
[----:B----4-:R0:W-:Y:S04]  /*2b30*/  STS [R26], R69 ;  /* 0x000000451a007388 */ /* 0x0101e80000000800 */
[----:B------:R1:W-:Y:S01]  /*2b40*/  STS [R25], R70 ;  /* 0x0000004619007388 */ /* 0x0003e20000000800 */
[----:B0-----:R-:W-:Y:S01]  /*2b50*/  SHF.R.U32.HI R69, RZ, 0x7, R24 ;  /* 0x00000007ff457819 */ /* 0x001fe20000011618 */
[----:B------:R-:W-:Y:S01]  /*2b60*/  IMAD R24, R27, 0x210, R0 ;  /* 0x000002101b187824 */ /* 0x000fe200078e0200 */
[----:B------:R-:W-:-:S02]  /*2b70*/  LOP3.LUT R26, R119, 0x300, RZ, 0xfc, !PT ;  /* 0x00000300771a7812 */ /* 0x000fc400078efcff */
[----:B------:R-:W-:Y:S02]  /*2b80*/  LOP3.LUT R27, R119, 0x400, RZ, 0xfc, !PT ;  /* 0x00000400771b7812 */ /* 0x000fe400078efcff */
[----:B------:R-:W-:Y:S02]  /*2b90*/  SHF.R.U32.HI R29, RZ, 0x7, R26 ;  /* 0x00000007ff1d7819 */ /* 0x000fe4000001161a */
[----:B------:R-:W-:Y:S02]  /*2ba0*/  SHF.R.U32.HI R27, RZ, 0x7, R27 ;  /* 0x00000007ff1b7819 */ /* 0x000fe4000001161b */
[----:B-1----:R-:W-:Y:S01]  /*2bb0*/  SHF.R.U32.HI R25, RZ, 0x7, R124 ;  /* 0x00000007ff197819 */ /* 0x002fe2000001167c */
[--C-:B------:R-:W-:Y:S02]  /*2bc0*/  IMAD R69, R69, 0x210, R0.reuse ;  /* 0x0000021045457824 */ /* 0x100fe400078e0200 */
[--C-:B------:R-:W-:Y:S01]  /*2bd0*/  IMAD R29, R29, 0x210, R0.reuse ;  /* 0x000002101d1d7824 */ /* 0x100fe200078e0200 */
[----:B------:R0:W-:Y:S01]  /*2be0*/  STS [R24], R71 ;  /* 0x0000004718007388 */ /* 0x0001e20000000800 */
[----:B------:R-:W-:-:S02]  /*2bf0*/  IMAD R27, R27, 0x210, R0 ;  /* 0x000002101b1b7824 */ /* 0x000fc400078e0200 */
[--C-:B------:R-:W-:Y:S02]  /*2c00*/  IMAD R25, R25, 0x210, R0.reuse ;  /* 0x0000021019197824 */ /* 0x100fe400078e0200 */
[--C-:B0-----:R-:W-:Y:S02]  /*2c10*/  IMAD R24, R81, 0x210, R0.reuse ;  /* 0x0000021051187824 */ /* 0x101fe400078e0200 */
[----:B------:R-:W-:Y:S01]  /*2c20*/  IMAD R0, R85, 0x210, R0 ;  /* 0x0000021055007824 */ /* 0x000fe200078e0200 */
[----:B------:R2:W-:Y:S04]  /*2c30*/  STS [R69], R80 ;  /* 0x0000005045007388 */ /* 0x0005e80000000800 */
[----:B------:R2:W-:Y:S04]  /*2c40*/  STS [R29], R84 ;  /* 0x000000541d007388 */ /* 0x0005e80000000800 */
[----:B------:R2:W-:Y:S04]  /*2c50*/  STS [R27], R98 ;  /* 0x000000621b007388 */ /* 0x0005e80000000800 */
[----:B------:R2:W-:Y:S04]  /*2c60*/  STS [R25], R30 ;  /* 0x0000001e19007388 */ /* 0x0005e80000000800 */
[----:B------:R2:W-:Y:S04]  /*2c70*/  STS [R24], R31 ;  /* 0x0000001f18007388 */ /* 0x0005e80000000800 */
[----:B------:R2:W-:Y:S02]  /*2c80*/  STS [R0], R99 ;  /* 0x0000006300007388 */ /* 0x0005e40000000800 */
.L_x_2:
[----:B--2---:R-:W-:Y:S01]  /*2c90*/  IMAD.SHL.U32 R24, R119, 0x4, RZ ;  /* 0x0000000477187824 */ /* 0x004fe200078e00ff */
[----:B------:R-:W-:Y:S01]  /*2ca0*/  UIMAD UR7, UR11, 0x2100, UR6 ;  /* 0x000021000b0778a4 */ /* 0x000fe2000f8e0206 */
[----:B------:R-:W-:Y:S01]  /*2cb0*/  IMAD.MOV.U32 R0, RZ, RZ, 0x210 ;  /* 0x00000210ff007424 */ /* 0x000fe200078e00ff */
[----:B------:R-:W-:Y:S01]  /*2cc0*/  UIADD3 UR8, UPT, UPT, UR8, 0x1, URZ ;  /* 0x0000000108087890 */ /* 0x000fe2000fffe0ff */
[----:B------:R-:W-:Y:S01]  /*2cd0*/  VIADD R103, R103, 0x10 ;  /* 0x0000001067677836 */ /* 0x000fe20000000000 */
[----:B------:R-:W-:Y:S01]  /*2ce0*/  LOP3.LUT R24, R24, 0xc, RZ, 0xc0, !PT ;  /* 0x0000000c18187812 */ /* 0x000fe200078ec0ff */
[----:B------:R-:W-:Y:S01]  /*2cf0*/  VIADD R102, R102, 0x10 ;  /* 0x0000001066667836 */ /* 0x000fe20000000000 */
[----:B------:R-:W-:Y:S01]  /*2d00*/  UISETP.NE.AND UP0, UPT, UR8, URZ, UPT ;  /* 0x000000ff0800728c */ /* 0x000fe2000bf05270 */
[----:B------:R-:W-:Y:S01]  /*2d10*/  IMAD R93, R93, R0, UR7 ;  /* 0x000000075d5d7e24 */ /* 0x000fe2000f8e0200 */
[----:B------:R-:W-:Y:S01]  /*2d20*/  UMOV UR7, UR10 ;  /* 0x0000000a00077c82 */ /* 0x000fe20008000000 */
[----:B------:R-:W-:-:S02]  /*2d30*/  IMAD.IADD R2, R24, 0x1, R2 ;  /* 0x0000000118027824 */ /* 0x000fc400078e0202 */
[----:B------:R-:W-:Y:S02]  /*2d40*/  IMAD R0, R116, 0x4, R93 ;  /* 0x0000000474007824 */ /* 0x000fe400078e025d */
[----:B------:R-:W-:Y:S01]  /*2d50*/  VIADD R101, R101, 0x10 ;  /* 0x0000001065657836 */ /* 0x000fe20000000000 */
[----:B------:R-:W-:Y:S01]  /*2d60*/  LDS R24, [R2] ;  /* 0x0000000002187984 */ /* 0x000fe20000000800 */
[----:B------:R-:W-:Y:S02]  /*2d70*/  VIADD R100, R100, 0x10 ;  /* 0x0000001064647836 */ /* 0x000fe40000000000 */
[----:B------:R-:W-:Y:S01]  /*2d80*/  VIADD R97, R97, 0x10 ;  /* 0x0000001061617836 */ /* 0x000fe20000000000 */
[----:B------:R-:W-:Y:S01]  /*2d90*/  LDS R25, [R2+0x280] ;  /* 0x0002800002197984 */ /* 0x000fe20000000800 */
[----:B------:R-:W-:Y:S02]  /*2da0*/  VIADD R96, R96, 0x10 ;  /* 0x0000001060607836 */ /* 0x000fe40000000000 */
[----:B------:R-:W-:Y:S01]  /*2db0*/  VIADD R95, R95, 0x10 ;  /* 0x000000105f5f7836 */ /* 0x000fe20000000000 */
[----:B------:R-:W-:Y:S01]  /*2dc0*/  LDS R26, [R2+0x10] ;  /* 0x00001000021a7984 */ /* 0x000fe20000000800 */
[----:B------:R-:W-:-:S02]  /*2dd0*/  VIADD R94, R94, 0x10 ;  /* 0x000000105e5e7836 */ /* 0x000fc40000000000 */
[----:B------:R-:W-:Y:S01]  /*2de0*/  VIADD R91, R91, 0x10 ;  /* 0x000000105b5b7836 */ /* 0x000fe20000000000 */
[----:B------:R-:W-:Y:S01]  /*2df0*/  LDS R27, [R2+0x290] ;  /* 0x00029000021b7984 */ /* 0x000fe20000000800 */
        /* <DEDUP_REMOVED lines=11> */
[----:B------:R-:W-:Y:S04]  /*2eb0*/  LDS R71, [R2+0x790] ;  /* 0x0007900002477984 */ /* 0x000fe80000000800 */
[----:B------:R-:W-:Y:S04]  /*2ec0*/  LDS R80, [R0] ;  /* 0x0000000000507984 */ /* 0x000fe80000000800 */
[----:B------:R-:W2:Y:S04]  /*2ed0*/  LDS R81, [R0+0x840] ;  /* 0x0008400000517984 */ /* 0x000ea80000000800 */
[----:B------:R-:W-:Y:S04]  /*2ee0*/  LDS R30, [R0+0x20] ;  /* 0x00002000001e7984 */ /* 0x000fe80000000800 */
[----:B------:R-:W3:Y:S04]  /*2ef0*/  LDS R31, [R0+0x860] ;  /* 0x00086000001f7984 */ /* 0x000ee80000000800 */
[----:B------:R-:W-:Y:S04]  /*2f00*/  LDS R28, [R0+0x40] ;  /* 0x00004000001c7984 */ /* 0x000fe80000000800 */
[----:B------:R-:W4:Y:S04]  /*2f10*/  LDS R29, [R0+0x880] ;  /* 0x00088000001d7984 */ /* 0x000f280000000800 */
[----:B------:R-:W-:Y:S04]  /*2f20*/  LDS R92, [R0+0x60] ;  /* 0x00006000005c7984 */ /* 0x000fe80000000800 */
[----:B------:R-:W5:Y:S04]  /*2f30*/  LDS R93, [R0+0x8a0] ;  /* 0x0008a000005d7984 */ /* 0x000f680000000800 */
[----:B------:R-:W-:Y:S04]  /*2f40*/  LDS R84, [R0+0xc0] ;  /* 0x0000c00000547984 */ /* 0x000fe80000000800 */
[----:B------:R-:W0:Y:S04]  /*2f50*/  LDS R85, [R0+0x900] ;  /* 0x0009000000557984 */ /* 0x000e280000000800 */
[----:B------:R-:W-:Y:S01]  /*2f60*/  LDS R98, [R0+0x1080] ;  /* 0x0010800000627984 */ /* 0x000fe20000000800 */
[-C--:B--2---:R-:W-:Y:S03]  /*2f70*/  HMMA.1688.F32.TF32 R12, R24, R80.reuse, R12 ;  /* 0x00000050180c723c */ /* 0x084fe6000008100c */
[----:B------:R-:W-:Y:S05]  /*2f80*/  LDS R99, [R0+0x18c0] ;  /* 0x0018c00000637984 */ /* 0x000fea0000000800 */
[----:B------:R-:W-:Y:S01]  /*2f90*/  HMMA.1688.F32.TF32 R56, R68, R80, R56 ;  /* 0x000000504438723c */ /* 0x000fe20000081038 */
[----:B------:R-:W-:Y:S04]  /*2fa0*/  LDS R80, [R0+0xe0] ;  /* 0x0000e00000507984 */ /* 0x000fe80000000800 */
[----:B------:R-:W2:Y:S03]  /*2fb0*/  LDS R81, [R0+0x920] ;  /* 0x0009200000517984 */ /* 0x000ea60000000800 */
[-C--:B---3--:R-:W-:Y:S08]  /*2fc0*/  HMMA.1688.F32.TF32 R52, R24, R30.reuse, R52 ;  /* 0x0000001e1834723c */ /* 0x088ff00000081034 */
[----:B------:R-:W-:Y:S01]  /*2fd0*/  HMMA.1688.F32.TF32 R48, R68, R30, R48 ;  /* 0x0000001e4430723c */ /* 0x000fe20000081030 */
[----:B------:R-:W-:Y:S04]  /*2fe0*/  LDS R30, [R0+0x80] ;  /* 0x00008000001e7984 */ /* 0x000fe80000000800 */
[----:B------:R-:W3:Y:S03]  /*2ff0*/  LDS R31, [R0+0x8c0] ;  /* 0x0008c000001f7984 */ /* 0x000ee60000000800 */
[-C--:B----4-:R-:W-:Y:S08]  /*3000*/  HMMA.1688.F32.TF32 R44, R24, R28.reuse, R44 ;  /* 0x0000001c182c723c */ /* 0x090ff0000008102c */
[----:B------:R-:W-:Y:S01]  /*3010*/  HMMA.1688.F32.TF32 R40, R68, R28, R40 ;  /* 0x0000001c4428723c */ /* 0x000fe20000081028 */
[----:B------:R-:W-:Y:S04]  /*3020*/  LDS R28, [R0+0xa0] ;  /* 0x0000a000001c7984 */ /* 0x000fe80000000800 */
[----:B------:R-:W4:Y:S03]  /*3030*/  LDS R29, [R0+0x8e0] ;  /* 0x0008e000001d7984 */ /* 0x000f260000000800 */
[C---:B-----5:R-:W-:Y:S08]  /*3040*/  HMMA.1688.F32.TF32 R36, R24.reuse, R92, R36 ;  /* 0x0000005c1824723c */ /* 0x060ff00000081024 */
[C---:B0-----:R-:W-:Y:S08]  /*3050*/  HMMA.1688.F32.TF32 R20, R24.reuse, R84, R20 ;  /* 0x000000541814723c */ /* 0x041ff00000081014 */
[C---:B--2---:R-:W-:Y:S08]  /*3060*/  HMMA.1688.F32.TF32 R16, R24.reuse, R80, R16 ;  /* 0x000000501810723c */ /* 0x044ff00000081010 */
[----:B---3--:R-:W-:Y:S08]  /*3070*/  HMMA.1688.F32.TF32 R32, R24, R30, R32 ;  /* 0x0000001e1820723c */ /* 0x008ff00000081020 */
[----:B------:R-:W-:Y:S01]  /*3080*/  HMMA.1688.F32.TF32 R8, R68, R92, R8 ;  /* 0x0000005c4408723c */ /* 0x000fe20000081008 */
[----:B------:R-:W-:Y:S04]  /*3090*/  LDS R92, [R0+0x10a0] ;  /* 0x0010a000005c7984 */ /* 0x000fe80000000800 */
[----:B------:R-:W-:Y:S03]  /*30a0*/  LDS R93, [R0+0x18e0] ;  /* 0x0018e000005d7984 */ /* 0x000fe60000000800 */
[----:B----4-:R-:W-:Y:S01]  /*30b0*/  HMMA.1688.F32.TF32 R60, R24, R28, R60 ;  /* 0x0000001c183c723c */ /* 0x010fe2000008103c */
[----:B------:R-:W-:Y:S04]  /*30c0*/  LDS R24, [R2+0x520] ;  /* 0x0005200002187984 */ /* 0x000fe80000000800 */
[----:B------:R-:W-:Y:S03]  /*30d0*/  LDS R25, [R2+0x7a0] ;  /* 0x0007a00002197984 */ /* 0x000fe60000000800 */
[C---:B------:R-:W-:Y:S01]  /*30e0*/  HMMA.1688.F32.TF32 R4, R68.reuse, R30, R4 ;  /* 0x0000001e4404723c */ /* 0x040fe20000081004 */
[----:B------:R-:W-:Y:S04]  /*30f0*/  LDS R30, [R2+0x30] ;  /* 0x00003000021e7984 */ /* 0x000fe80000000800 */
[----:B------:R-:W-:Y:S03]  /*3100*/  LDS R31, [R2+0x2b0] ;  /* 0x0002b000021f7984 */ /* 0x000fe60000000800 */
[C---:B------:R-:W-:Y:S01]  /*3110*/  HMMA.1688.F32.TF32 R76, R68.reuse, R28, R76 ;  /* 0x0000001c444c723c */ /* 0x040fe2000008104c */
[----:B------:R-:W-:Y:S04]  /*3120*/  LDS R28, [R2+0x20] ;  /* 0x00002000021c7984 */ /* 0x000fe80000000800 */
[----:B------:R-:W0:Y:S03]  /*3130*/  LDS R29, [R2+0x2a0] ;  /* 0x0002a000021d7984 */ /* 0x000e260000000800 */
[C---:B------:R-:W-:Y:S01]  /*3140*/  HMMA.1688.F32.TF32 R72, R68.reuse, R84, R72 ;  /* 0x000000544448723c */ /* 0x040fe20000081048 */
[----:B------:R-:W-:Y:S04]  /*3150*/  LDS R26, [R2+0x530] ;  /* 0x00053000021a7984 */ /* 0x000fe80000000800 */
[----:B------:R-:W2:Y:S03]  /*3160*/  LDS R27, [R2+0x7b0] ;  /* 0x0007b000021b7984 */ /* 0x000ea60000000800 */
[----:B------:R-:W-:Y:S01]  /*3170*/  HMMA.1688.F32.TF32 R64, R68, R80, R64 ;  /* 0x000000504440723c */ /* 0x000fe20000081040 */
[----:B------:R-:W-:Y:S04]  /*3180*/  LDS R84, [R0+0x1100] ;  /* 0x0011000000547984 */ /* 0x000fe80000000800 */
[----:B------:R-:W3:Y:S04]  /*3190*/  LDS R85, [R0+0x1940] ;  /* 0x0019400000557984 */ /* 0x000ee80000000800 */
[----:B------:R-:W-:Y:S04]  /*31a0*/  LDS R80, [R0+0x1120] ;  /* 0x0011200000507984 */ /* 0x000fe80000000800 */
[----:B------:R-:W4:Y:S04]  /*31b0*/  LDS R81, [R0+0x1960] ;  /* 0x0019600000517984 */ /* 0x000f280000000800 */
[----:B------:R-:W-:Y:S04]  /*31c0*/  LDS R70, [R0+0x1140] ;  /* 0x0011400000467984 */ /* 0x000fe80000000800 */
[----:B------:R-:W-:Y:S04]  /*31d0*/  LDS R71, [R0+0x1980] ;  /* 0x0019800000477984 */ /* 0x000fe80000000800 */
[----:B------:R-:W-:Y:S01]  /*31e0*/  LDS R68, [R0+0x1160] ;  /* 0x0011600000447984 */ /* 0x000fe20000000800 */
[-C--:B0-----:R-:W-:Y:S03]  /*31f0*/  HMMA.1688.F32.TF32 R12, R28, R98.reuse, R12 ;  /* 0x000000621c0c723c */ /* 0x081fe6000008100c */
[----:B------:R-:W-:Y:S05]  /*3200*/  LDS R69, [R0+0x19a0] ;  /* 0x0019a00000457984 */ /* 0x000fea0000000800 */
[----:B--2---:R-:W-:Y:S01]  /*3210*/  HMMA.1688.F32.TF32 R56, R24, R98, R56 ;  /* 0x000000621838723c */ /* 0x004fe20000081038 */
[----:B------:R-:W-:Y:S04]  /*3220*/  LDS R98, [R0+0x10c0] ;  /* 0x0010c00000627984 */ /* 0x000fe80000000800 */
[----:B------:R-:W0:Y:S03]  /*3230*/  LDS R99, [R0+0x1900] ;  /* 0x0019000000637984 */ /* 0x000e260000000800 */
[-C--:B------:R-:W-:Y:S08]  /*3240*/  HMMA.1688.F32.TF32 R52, R28, R92.reuse, R52 ;  /* 0x0000005c1c34723c */ /* 0x080ff00000081034 */
[----:B------:R-:W-:Y:S01]  /*3250*/  HMMA.1688.F32.TF32 R48, R24, R92, R48 ;  /* 0x0000005c1830723c */ /* 0x000fe20000081030 */
[----:B------:R-:W-:Y:S04]  /*3260*/  LDS R92, [R0+0x10e0] ;  /* 0x0010e000005c7984 */ /* 0x000fe80000000800 */
[----:B------:R2:W5:Y:S03]  /*3270*/  LDS R93, [R0+0x1920] ;  /* 0x00192000005d7984 */ /* 0x0005660000000800 */
[-C--:B---3--:R-:W-:Y:S01]  /*3280*/  HMMA.1688.F32.TF32 R32, R28, R84.reuse, R32 ;  /* 0x000000541c20723c */ /* 0x088fe20000081020 */
[----:B--2---:R-:W2:Y:S07]  /*3290*/  LDC R0, c[0x0][0x39c] ;  /* 0x0000e700ff007b82 */ /* 0x004eae0000000800 */
[----:B------:R-:W-:Y:S08]  /*32a0*/  HMMA.1688.F32.TF32 R4, R24, R84, R4 ;  /* 0x000000541804723c */ /* 0x000ff00000081004 */
[C---:B----4-:R-:W-:Y:S08]  /*32b0*/  HMMA.1688.F32.TF32 R60, R28.reuse, R80, R60 ;  /* 0x000000501c3c723c */ /* 0x050ff0000008103c */
[----:B0-----:R-:W-:Y:S01]  /*32c0*/  HMMA.1688.F32.TF32 R44, R28, R98, R44 ;  /* 0x000000621c2c723c */ /* 0x001fe2000008102c */
[----:B--2---:R-:W-:-:S02]  /*32d0*/  IMAD R111, R0, 0x10, R111 ;  /* 0x00000010006f7824 */ /* 0x004fc400078e026f */
[----:B------:R-:W-:-:S05]  /*32e0*/  IMAD R110, R0, 0x10, R110 ;  /* 0x00000010006e7824 */ /* 0x000fca00078e026e */
[----:B------:R-:W-:Y:S01]  /*32f0*/  HMMA.1688.F32.TF32 R40, R24, R98, R40 ;  /* 0x000000621828723c */ /* 0x000fe20000081028 */
[C---:B------:R-:W-:Y:S02]  /*3300*/  IMAD R109, R0.reuse, 0x10, R109 ;  /* 0x00000010006d7824 */ /* 0x040fe400078e026d */
[C---:B------:R-:W-:Y:S02]  /*3310*/  IMAD R108, R0.reuse, 0x10, R108 ;  /* 0x00000010006c7824 */ /* 0x040fe400078e026c */
[C---:B------:R-:W-:Y:S02]  /*3320*/  IMAD R107, R0.reuse, 0x10, R107 ;  /* 0x00000010006b7824 */ /* 0x040fe400078e026b */
[C---:B------:R-:W-:Y:S01]  /*3330*/  IMAD R106, R0.reuse, 0x10, R106 ;  /* 0x00000010006a7824 */ /* 0x040fe200078e026a */
[----:B-----5:R-:W-:Y:S01]  /*3340*/  HMMA.1688.F32.TF32 R36, R28, R92, R36 ;  /* 0x0000005c1c24723c */ /* 0x020fe20000081024 */
[C---:B------:R-:W-:Y:S02]  /*3350*/  IMAD R105, R0.reuse, 0x10, R105 ;  /* 0x0000001000697824 */ /* 0x040fe400078e0269 */
[----:B------:R-:W-:-:S05]  /*3360*/  IMAD R104, R0, 0x10, R104 ;  /* 0x0000001000687824 */ /* 0x000fca00078e0268 */
[C---:B------:R-:W-:Y:S08]  /*3370*/  HMMA.1688.F32.TF32 R8, R24.reuse, R92, R8 ;  /* 0x0000005c1808723c */ /* 0x040ff00000081008 */
[----:B------:R-:W-:Y:S08]  /*3380*/  HMMA.1688.F32.TF32 R76, R24, R80, R76 ;  /* 0x00000050184c723c */ /* 0x000ff0000008104c */
[-C--:B------:R-:W-:Y:S08]  /*3390*/  HMMA.1688.F32.TF32 R20, R28, R70.reuse, R20 ;  /* 0x000000461c14723c */ /* 0x080ff00000081014 */
[----:B------:R-:W-:Y:S08]  /*33a0*/  HMMA.1688.F32.TF32 R72, R24, R70, R72 ;  /* 0x000000461848723c */ /* 0x000ff00000081048 */
[-C--:B------:R-:W-:Y:S08]  /*33b0*/  HMMA.1688.F32.TF32 R16, R28, R68.reuse, R16 ;  /* 0x000000441c10723c */ /* 0x080ff00000081010 */
[----:B------:R-:W-:Y:S01]  /*33c0*/  HMMA.1688.F32.TF32 R64, R24, R68, R64 ;  /* 0x000000441840723c */ /* 0x000fe20000081040 */
[----:B------:R-:W-:Y:S06]  /*33d0*/  BAR.SYNC.DEFER_BLOCKING 0x0 ;  /* 0x0000000000007b1d */ /* 0x000fec0000010000 */
[----:B------:R-:W-:-:S13]  /*33e0*/  BRA.U UP0, `(.L_x_3) ;  /* 0xffffffed005c7547 */ /* 0x000fda000b83ffff */
.L_x_0:
[----:B------:R-:W-:Y:S01]  /*33f0*/  IMAD.SHL.U32 R24, R119, 0x2, RZ ;  /* 0x0000000277187824 */ /* 0x000fe200078e00ff */
[----:B------:R-:W0:Y:S01]  /*3400*/  LDCU UR6, c[0x0][0x398] ;  /* 0x00007300ff0677ac */ /* 0x000e220008000800 */
[----:B------:R-:W-:Y:S01]  /*3410*/  IMAD.U32 R27, RZ, RZ, UR5 ;  /* 0x00000005ff1b7e24 */ /* 0x000fe2000f8e00ff */
[--C-:B------:R-:W-:Y:S02]  /*3420*/  SHF.R.U32.HI R2, RZ, 0x1, R119.reuse ;  /* 0x00000001ff027819 */ /* 0x100fe40000011677 */
[----:B------:R-:W-:Y:S02]  /*3430*/  SHF.R.U32.HI R119, RZ, 0x2, R119 ;  /* 0x00000002ff777819 */ /* 0x000fe40000011677 */
[--C-:B------:R-:W-:Y:S02]  /*3440*/  LOP3.LUT R27, R27, 0x40, R24.reuse, 0xf8, !PT ;  /* 0x000000401b1b7812 */ /* 0x100fe400078ef818 */
[----:B------:R-:W-:Y:S02]  /*3450*/  LOP3.LUT R2, R2, 0x60, RZ, 0xc0, !PT ;  /* 0x0000006002027812 */ /* 0x000fe400078ec0ff */
[----:B------:R-:W-:-:S02]  /*3460*/  LOP3.LUT R27, R27, 0x6, R24, 0xf8, !PT ;  /* 0x000000061b1b7812 */ /* 0x000fc400078ef818 */
[----:B------:R-:W-:Y:S02]  /*3470*/  LOP3.LUT R69, R119, 0x7, RZ, 0xc0, !PT ;  /* 0x0000000777457812 */ /* 0x000fe400078ec0ff */
[CC--:B------:R-:W-:Y:S01]  /*3480*/  ISETP.GE.AND P1, PT, R27.reuse, R0.reuse, PT ;  /* 0x000000001b00720c */ /* 0x0c0fe20003f26270 */
[----:B------:R-:W-:Y:S01]  /*3490*/  VIADD R3, R27, 0x1 ;  /* 0x000000011b037836 */ /* 0x000fe20000000000 */
[----:B------:R-:W-:Y:S01]  /*34a0*/  IADD3 R69, PT, PT, R69, UR4, R2 ;  /* 0x0000000445457c10 */ /* 0x000fe2000fffe002 */
[----:B------:R-:W2:Y:S01]  /*34b0*/  LDCU.64 UR4, c[0x0][0x390] ;  /* 0x00007200ff0477ac */ /* 0x000ea20008000a00 */
[CC--:B------:R-:W-:Y:S01]  /*34c0*/  ISETP.GE.AND P0, PT, R27.reuse, R0.reuse, PT ;  /* 0x000000001b00720c */ /* 0x0c0fe20003f06270 */
[----:B------:R-:W-:Y:S01]  /*34d0*/  VIADD R71, R27, 0x9 ;  /* 0x000000091b477836 */ /* 0x000fe20000000000 */
[----:B------:R-:W-:Y:S01]  /*34e0*/  LOP3.LUT R70, R70, 0xfffffff7, RZ, 0xc0, !PT ;  /* 0xfffffff746467812 */ /* 0x000fe200078ec0ff */
[C---:B------:R-:W-:Y:S01]  /*34f0*/  VIADD R80, R69.reuse, 0x8 ;  /* 0x0000000845507836 */ /* 0x040fe20000000000 */
[C---:B0-----:R-:W-:Y:S01]  /*3500*/  ISETP.LT.AND P0, PT, R69.reuse, UR6, !P0 ;  /* 0x0000000645007c0c */ /* 0x041fe2000c701270 */
[-C--:B------:R-:W-:Y:S01]  /*3510*/  IMAD R26, R69, R0.reuse, RZ ;  /* 0x00000000451a7224 */ /* 0x080fe200078e02ff */
[----:B------:R-:W-:-:S02]  /*3520*/  ISETP.GE.AND P4, PT, R3, R0, PT ;  /* 0x000000000300720c */ /* 0x000fc40003f86270 */
[----:B------:R-:W-:Y:S01]  /*3530*/  SHF.R.S32.HI R81, RZ, 0x1f, R27 ;  /* 0x0000001fff517819 */ /* 0x000fe2000001141b */
[--C-:B------:R-:W-:Y:S01]  /*3540*/  IMAD R24, R0, 0x8, R26.reuse ;  /* 0x0000000800187824 */ /* 0x100fe200078e021a */
[----:B------:R-:W-:Y:S02]  /*3550*/  @P1 LOP3.LUT R70, R70, 0x8, RZ, 0xfc, !PT ;  /* 0x0000000846461812 */ /* 0x000fe400078efcff */
[----:B------:R-:W-:Y:S02]  /*3560*/  ISETP.GE.OR P1, PT, R80, UR6, P1 ;  /* 0x0000000650007c0c */ /* 0x000fe40008f26670 */
[----:B------:R-:W-:Y:S02]  /*3570*/  IADD3 R3, P2, PT, R27, R26, RZ ;  /* 0x0000001a1b037210 */ /* 0x000fe40007f5e0ff */
[----:B------:R-:W-:Y:S01]  /*3580*/  ISETP.GE.OR P3, PT, R69, UR6, P4 ;  /* 0x0000000645007c0c */ /* 0x000fe2000a766670 */
[----:B------:R-:W0:Y:S01]  /*3590*/  @P0 LDC.64 R28, c[0x0][0x390] ;  /* 0x0000e400ff1c0b82 */ /* 0x000e220000000a00 */
[--C-:B------:R-:W-:Y:S01]  /*35a0*/  @P0 IMAD.IADD R25, R27, 0x1, R26.reuse ;  /* 0x000000011b190824 */ /* 0x100fe200078e021a */
[----:B------:R-:W-:Y:S01]  /*35b0*/  LEA.HI.X.SX32 R68, R26, R81, 0x1, P2 ;  /* 0x000000511a447211 */ /* 0x000fe200010f0eff */
[----:B------:R-:W-:Y:S01]  /*35c0*/  IMAD R26, R0, 0x10, R26 ;  /* 0x00000010001a7824 */ /* 0x000fe200078e021a */
[----:B--2---:R-:W-:-:S02]  /*35d0*/  LEA R2, P2, R3, UR4, 0x2 ;  /* 0x0000000403027c11 */ /* 0x004fc4000f8410ff */
[----:B------:R-:W-:Y:S02]  /*35e0*/  LOP3.LUT R70, R70, 0xfffffffb, RZ, 0xc0, !PT ;  /* 0xfffffffb46467812 */ /* 0x000fe400078ec0ff */
[----:B------:R-:W2:Y:S01]  /*35f0*/  @!P1 LDC.64 R30, c[0x0][0x390] ;  /* 0x0000e400ff1e9b82 */ /* 0x000ea20000000a00 */
[----:B------:R-:W-:Y:S02]  /*3600*/  LEA.HI.X R3, R3, UR5, R68, 0x2, P2 ;  /* 0x0000000503037c11 */ /* 0x000fe400090f1444 */
[----:B------:R-:W-:Y:S02]  /*3610*/  IADD3 R68, P2, PT, R27, R24, RZ ;  /* 0x000000181b447210 */ /* 0x000fe40007f5e0ff */
[----:B------:R-:W-:Y:S02]  /*3620*/  @P4 LOP3.LUT R70, R70, 0x4, RZ, 0xfc, !PT ;  /* 0x0000000446464812 */ /* 0x000fe400078efcff */
[----:B------:R-:W-:Y:S02]  /*3630*/  LEA.HI.X.SX32 R83, R24, R81, 0x1, P2 ;  /* 0x0000005118537211 */ /* 0x000fe400010f0eff */
[----:B------:R-:W-:Y:S01]  /*3640*/  LOP3.LUT R70, R70, 0xfffffffd, RZ, 0xc0, !PT ;  /* 0xfffffffd46467812 */ /* 0x000fe200078ec0ff */
[----:B0-----:R-:W-:-:S04]  /*3650*/  @P0 IMAD.WIDE R28, R25, 0x4, R28 ;  /* 0x00000004191c0825 */ /* 0x001fc800078e021c */
[----:B------:R-:W-:Y:S01]  /*3660*/  @!P1 IMAD.IADD R25, R27, 0x1, R24 ;  /* 0x000000011b199824 */ /* 0x000fe200078e0218 */
[----:B------:R0:W-:Y:S01]  /*3670*/  @P0 STG.E desc[UR14][R28.64], R12 ;  /* 0x0000000c1c000986 */ /* 0x0001e2000c10190e */
[----:B------:R-:W-:Y:S02]  /*3680*/  ISETP.GE.OR P0, PT, R80, UR6, P4 ;  /* 0x0000000650007c0c */ /* 0x000fe4000a706670 */
[----:B--2---:R-:W-:Y:S01]  /*3690*/  @!P1 IMAD.WIDE R30, R25, 0x4, R30 ;  /* 0x00000004191e9825 */ /* 0x004fe200078e021e */
[----:B------:R-:W-:Y:S01]  /*36a0*/  LEA R24, P2, R68, UR4, 0x2 ;  /* 0x0000000444187c11 */ /* 0x000fe2000f8410ff */
[----:B------:R2:W-:Y:S01]  /*36b0*/  @!P3 STG.E desc[UR14][R2.64+0x4], R13 ;  /* 0x0000040d0200b986 */ /* 0x0005e2000c10190e */
[----:B------:R-:W-:Y:S01]  /*36c0*/  ISETP.GE.AND P4, PT, R71, R0, PT ;  /* 0x000000004700720c */ /* 0x000fe20003f86270 */
[----:B------:R-:W-:Y:S02]  /*36d0*/  VIADD R25, R27, 0x8 ;  /* 0x000000081b197836 */ /* 0x000fe40000000000 */
[----:B------:R3:W-:Y:S01]  /*36e0*/  @!P1 STG.E desc[UR14][R30.64], R14 ;  /* 0x0000000e1e009986 */ /* 0x0007e2000c10190e */
[----:B------:R-:W-:-:S02]  /*36f0*/  ISETP.GE.OR P1, PT, R69, UR6, P4 ;  /* 0x0000000645007c0c */ /* 0x000fc4000a726670 */
[-C--:B------:R-:W-:Y:S01]  /*3700*/  ISETP.GE.AND P5, PT, R25, R0.reuse, PT ;  /* 0x000000001900720c */ /* 0x080fe20003fa6270 */
[----:B0-----:R-:W-:Y:S01]  /*3710*/  VIADD R29, R27, 0x10 ;  /* 0x000000101b1d7836 */ /* 0x001fe20000000000 */
[----:B------:R-:W-:Y:S02]  /*3720*/  LEA.HI.X R25, R68, UR5, R83, 0x2, P2 ;  /* 0x0000000544197c11 */ /* 0x000fe400090f1453 */
[----:B------:R-:W-:Y:S01]  /*3730*/  ISETP.GE.OR P2, PT, R69, UR6, P5 ;  /* 0x0000000645007c0c */ /* 0x000fe2000af46670 */
[----:B--2---:R-:W-:Y:S01]  /*3740*/  VIADD R13, R27, 0x11 ;  /* 0x000000111b0d7836 */ /* 0x004fe20000000000 */
[----:B------:R-:W-:Y:S01]  /*3750*/  ISETP.GE.AND P3, PT, R29, R0, PT ;  /* 0x000000001d00720c */ /* 0x000fe20003f66270 */
[----:B------:R0:W-:Y:S01]  /*3760*/  @!P0 STG.E desc[UR14][R24.64+0x4], R15 ;  /* 0x0000040f18008986 */ /* 0x0001e2000c10190e */
[----:B------:R-:W-:Y:S01]  /*3770*/  ISETP.GE.OR P0, PT, R80, UR6, P5 ;  /* 0x0000000650007c0c */ /* 0x000fe2000af06670 */
[----:B---3--:R-:W-:Y:S02]  /*3780*/  IMAD R30, R0, 0x8, R26 ;  /* 0x00000008001e7824 */ /* 0x008fe400078e021a */
[----:B------:R-:W-:Y:S01]  /*3790*/  @!P1 STG.E desc[UR14][R2.64+0x24], R53 ;  /* 0x0000243502009986 */ /* 0x000fe2000c10190e */
[----:B------:R-:W-:-:S02]  /*37a0*/  ISETP.GE.OR P1, PT, R80, UR6, P4 ;  /* 0x0000000650007c0c */ /* 0x000fc4000a726670 */
[----:B------:R-:W-:-:S03]  /*37b0*/  @P5 LOP3.LUT R70, R70, 0x2, RZ, 0xfc, !PT ;  /* 0x0000000246465812 */ /* 0x000fc600078efcff */
[----:B------:R-:W-:Y:S01]  /*37c0*/  @!P2 STG.E desc[UR14][R2.64+0x20], R52 ;  /* 0x000020340200a986 */ /* 0x000fe2000c10190e */
[----:B------:R-:W-:Y:S02]  /*37d0*/  ISETP.GE.AND P2, PT, R13, R0, PT ;  /* 0x000000000d00720c */ /* 0x000fe40003f46270 */
[----:B------:R-:W-:Y:S01]  /*37e0*/  LOP3.LUT R70, R70, 0xfffffffe, RZ, 0xc0, !PT ;  /* 0xfffffffe46467812 */ /* 0x000fe200078ec0ff */
[----:B------:R-:W-:Y:S01]  /*37f0*/  @!P0 STG.E desc[UR14][R24.64+0x20], R54 ;  /* 0x0000203618008986 */ /* 0x000fe2000c10190e */
[----:B------:R-:W-:Y:S02]  /*3800*/  ISETP.GE.OR P0, PT, R69, UR6, P3 ;  /* 0x0000000645007c0c */ /* 0x000fe40009f06670 */
[----:B------:R-:W-:Y:S01]  /*3810*/  @P4 LOP3.LUT R70, R70, 0x1, RZ, 0xfc, !PT ;  /* 0x0000000146464812 */ /* 0x000fe200078efcff */
[----:B------:R-:W-:Y:S03]  /*3820*/  @!P1 STG.E desc[UR14][R24.64+0x24], R55 ;  /* 0x0000243718009986 */ /* 0x000fe6000c10190e */
[----:B------:R-:W-:-:S04]  /*3830*/  LOP3.LUT R70, R70, 0xffffffef, RZ, 0xc0, !PT ;  /* 0xffffffef46467812 */ /* 0x000fc800078ec0ff */
[----:B------:R-:W-:-:S03]  /*3840*/  @P3 LOP3.LUT R70, R70, 0x10, RZ, 0xfc, !PT ;  /* 0x0000001046463812 */ /* 0x000fc600078efcff */
[----:B------:R-:W-:Y:S01]  /*3850*/  @!P0 STG.E desc[UR14][R2.64+0x40], R44 ;  /* 0x0000402c02008986 */ /* 0x000fe2000c10190e */
[----:B------:R-:W-:Y:S02]  /*3860*/  ISETP.GE.OR P0, PT, R69, UR6, P2 ;  /* 0x0000000645007c0c */ /* 0x000fe40009706670 */
[----:B------:R-:W-:-:S04]  /*3870*/  LOP3.LUT R70, R70, 0xffffffdf, RZ, 0xc0, !PT ;  /* 0xffffffdf46467812 */ /* 0x000fc800078ec0ff */
[----:B------:R-:W-:-:S04]  /*3880*/  @P2 LOP3.LUT R70, R70, 0x20, RZ, 0xfc, !PT ;  /* 0x0000002046462812 */ /* 0x000fc800078efcff */
[----:B------:R-:W-:-:S03]  /*3890*/  LOP3.LUT R70, R70, 0xfffffdff, RZ, 0xc0, !PT ;  /* 0xfffffdff46467812 */ /* 0x000fc600078ec0ff */
[----:B------:R-:W-:Y:S01]  /*38a0*/  @!P0 STG.E desc[UR14][R2.64+0x44], R45 ;  /* 0x0000442d02008986 */ /* 0x000fe2000c10190e */
[----:B------:R-:W-:-:S13]  /*38b0*/  ISETP.GE.OR P0, PT, R80, UR6, P3 ;  /* 0x0000000650007c0c */ /* 0x000fda0009f06670 */
[----:B------:R-:W-:Y:S01]  /*38c0*/  @!P0 STG.E desc[UR14][R24.64+0x40], R46 ;  /* 0x0000402e18008986 */ /* 0x000fe2000c10190e */
[----:B------:R-:W-:-:S13]  /*38d0*/  ISETP.GE.OR P0, PT, R80, UR6, P2 ;  /* 0x0000000650007c0c */ /* 0x000fda0009706670 */
[----:B------:R-:W-:Y:S01]  /*38e0*/  @!P0 STG.E desc[UR14][R24.64+0x44], R47 ;  /* 0x0000442f18008986 */ /* 0x000fe2000c10190e */
[----:B------:R-:W-:-:S04]  /*38f0*/  IADD3 R12, P0, PT, R27, R26, RZ ;  /* 0x0000001a1b0c7210 */ /* 0x000fc80007f1e0ff */
[----:B------:R-:W-:Y:S02]  /*3900*/  LEA.HI.X.SX32 R13, R26, R81, 0x1, P0 ;  /* 0x000000511a0d7211 */ /* 0x000fe400000f0eff */
[----:B------:R-:W-:-:S04]  /*3910*/  LEA R14, P0, R12, UR4, 0x2 ;  /* 0x000000040c0e7c11 */ /* 0x000fc8000f8010ff */
[----:B0-----:R-:W-:Y:S01]  /*3920*/  LEA.HI.X R15, R12, UR5, R13, 0x2, P0 ;  /* 0x000000050c0f7c11 */ /* 0x001fe200080f140d */
[C---:B------:R-:W-:Y:S01]  /*3930*/  VIADD R13, R27.reuse, 0x18 ;  /* 0x000000181b0d7836 */ /* 0x040fe20000000000 */
[----:B------:R-:W-:-:S04]  /*3940*/  IADD3 R12, P0, PT, R27, R30, RZ ;  /* 0x0000001e1b0c7210 */ /* 0x000fc80007f1e0ff */
[----:B------:R-:W-:Y:S02]  /*3950*/  LEA.HI.X.SX32 R81, R30, R81, 0x1, P0 ;  /* 0x000000511e517211 */ /* 0x000fe400000f0eff */
[C---:B------:R-:W-:Y:S02]  /*3960*/  LEA R28, P0, R12.reuse, UR4, 0x2 ;  /* 0x000000040c1c7c11 */ /* 0x040fe4000f8010ff */
[-C--:B------:R-:W-:Y:S01]  /*3970*/  ISETP.GE.AND P2, PT, R13, R0.reuse, PT ;  /* 0x000000000d00720c */ /* 0x080fe20003f46270 */
[----:B------:R-:W-:Y:S01]  /*3980*/  VIADD R13, R27, 0x19 ;  /* 0x000000191b0d7836 */ /* 0x000fe20000000000 */
[----:B------:R-:W-:Y:S02]  /*3990*/  LEA.HI.X R29, R12, UR5, R81, 0x2, P0 ;  /* 0x000000050c1d7c11 */ /* 0x000fe400080f1451 */
[----:B------:R-:W-:Y:S02]  /*39a0*/  ISETP.GE.OR P0, PT, R69, UR6, P2 ;  /* 0x0000000645007c0c */ /* 0x000fe40009706670 */
[----:B------:R-:W-:Y:S01]  /*39b0*/  ISETP.GE.AND P1, PT, R13, R0, PT ;  /* 0x000000000d00720c */ /* 0x000fe20003f26270 */
[----:B------:R-:W-:-:S06]  /*39c0*/  VIADD R13, R27, 0x20 ;  /* 0x000000201b0d7836 */ /* 0x000fcc0000000000 */
[----:B------:R-:W-:-:S04]  /*39d0*/  @P2 LOP3.LUT R70, R70, 0x200, RZ, 0xfc, !PT ;  /* 0x0000020046462812 */ /* 0x000fc800078efcff */
[----:B------:R-:W-:Y:S01]  /*39e0*/  @!P0 STG.E desc[UR14][R2.64+0x60], R36 ;  /* 0x0000602402008986 */ /* 0x000fe2000c10190e */
[----:B------:R-:W-:Y:S02]  /*39f0*/  ISETP.GE.OR P0, PT, R69, UR6, P1 ;  /* 0x0000000645007c0c */ /* 0x000fe40008f06670 */
[----:B------:R-:W-:-:S04]  /*3a00*/  LOP3.LUT R70, R70, 0xfffffeff, RZ, 0xc0, !PT ;  /* 0xfffffeff46467812 */ /* 0x000fc800078ec0ff */
[----:B------:R-:W-:-:S04]  /*3a10*/  @P1 LOP3.LUT R70, R70, 0x100, RZ, 0xfc, !PT ;  /* 0x0000010046461812 */ /* 0x000fc800078efcff */
[----:B------:R-:W-:-:S03]  /*3a20*/  LOP3.LUT R70, R70, 0xffffff7f, RZ, 0xc0, !PT ;  /* 0xffffff7f46467812 */ /* 0x000fc600078ec0ff */
[----:B------:R-:W-:Y:S01]  /*3a30*/  @!P0 STG.E desc[UR14][R2.64+0x64], R37 ;  /* 0x0000642502008986 */ /* 0x000fe2000c10190e */
[----:B------:R-:W-:Y:S02]  /*3a40*/  ISETP.GE.OR P0, PT, R80, UR6, P2 ;  /* 0x0000000650007c0c */ /* 0x000fe40009706670 */
[----:B------:R-:W-:Y:S01]  /*3a50*/  ISETP.GE.AND P2, PT, R13, R0, PT ;  /* 0x000000000d00720c */ /* 0x000fe20003f46270 */
[----:B------:R-:W-:-:S10]  /*3a60*/  VIADD R13, R27, 0x21 ;  /* 0x000000211b0d7836 */ /* 0x000fd40000000000 */
[----:B------:R-:W-:Y:S01]  /*3a70*/  @!P0 STG.E desc[UR14][R24.64+0x60], R38 ;  /* 0x0000602618008986 */ /* 0x000fe2000c10190e */
[----:B------:R-:W-:Y:S02]  /*3a80*/  ISETP.GE.OR P0, PT, R80, UR6, P1 ;  /* 0x0000000650007c0c */ /* 0x000fe40008f06670 */
[----:B------:R-:W-:Y:S01]  /*3a90*/  ISETP.GE.AND P1, PT, R13, R0, PT ;  /* 0x000000000d00720c */ /* 0x000fe20003f26270 */
[----:B------:R-:W-:Y:S01]  /*3aa0*/  VIADD R13, R27, 0x28 ;  /* 0x000000281b0d7836 */ /* 0x000fe20000000000 */
[----:B------:R-:W-:-:S04]  /*3ab0*/  @P2 LOP3.LUT R70, R70, 0x80, RZ, 0xfc, !PT ;  /* 0x0000008046462812 */ /* 0x000fc800078efcff */
[----:B------:R-:W-:Y:S01]  /*3ac0*/  ISETP.GE.AND P5, PT, R13, R0, PT ;  /* 0x000000000d00720c */ /* 0x000fe20003fa6270 */
[----:B------:R-:W-:Y:S01]  /*3ad0*/  VIADD R13, R27, 0x29 ;  /* 0x000000291b0d7836 */ /* 0x000fe20000000000 */
[----:B------:R-:W-:-:S03]  /*3ae0*/  LOP3.LUT R70, R70, 0xffffffbf, RZ, 0xc0, !PT ;  /* 0xffffffbf46467812 */ /* 0x000fc600078ec0ff */
[----:B------:R-:W-:Y:S01]  /*3af0*/  @!P0 STG.E desc[UR14][R24.64+0x64], R39 ;  /* 0x0000642718008986 */ /* 0x000fe2000c10190e */
[----:B------:R-:W-:Y:S02]  /*3b00*/  ISETP.GE.OR P0, PT, R69, UR6, P2 ;  /* 0x0000000645007c0c */ /* 0x000fe40009706670 */
[----:B------:R-:W-:Y:S01]  /*3b10*/  ISETP.GE.AND P3, PT, R13, R0, PT ;  /* 0x000000000d00720c */ /* 0x000fe20003f66270 */
[----:B------:R-:W-:Y:S01]  /*3b20*/  VIADD R13, R27, 0x30 ;  /* 0x000000301b0d7836 */ /* 0x000fe20000000000 */
[----:B------:R-:W-:-:S09]  /*3b30*/  @P1 LOP3.LUT R70, R70, 0x40, RZ, 0xfc, !PT ;  /* 0x0000004046461812 */ /* 0x000fd200078efcff */
[----:B------:R-:W-:Y:S01]  /*3b40*/  @!P0 STG.E desc[UR14][R2.64+0x80], R32 ;  /* 0x0000802002008986 */ /* 0x000fe2000c10190e */
[----:B------:R-:W-:-:S13]  /*3b50*/  ISETP.GE.OR P0, PT, R69, UR6, P1 ;  /* 0x0000000645007c0c */ /* 0x000fda0008f06670 */
        /* <DEDUP_REMOVED lines=13> */
[----:B------:R-:W-:Y:S01]  /*3c30*/  ISETP.GE.AND P0, PT, R13, R0, PT ;  /* 0x000000000d00720c */ /* 0x000fe20003f06270 */
[----:B------:R-:W-:-:S03]  /*3c40*/  VIADD R13, R27, 0x31 ;  /* 0x000000311b0d7836 */ /* 0x000fc60000000000 */
[----:B------:R-:W-:Y:S02]  /*3c50*/  ISETP.GE.OR P1, PT, R69, UR6, P0 ;  /* 0x0000000645007c0c */ /* 0x000fe40008726670 */
[----:B------:R-:W-:Y:S01]  /*3c60*/  ISETP.GE.AND P4, PT, R13, R0, PT ;  /* 0x000000000d00720c */ /* 0x000fe20003f86270 */
[----:B------:R-:W-:-:S05]  /*3c70*/  VIADD R13, R27, 0x38 ;  /* 0x000000381b0d7836 */ /* 0x000fca0000000000 */
[----:B------:R-:W-:Y:S01]  /*3c80*/  ISETP.GE.AND P2, PT, R13, R0, PT ;  /* 0x000000000d00720c */ /* 0x000fe20003f46270 */
[----:B------:R-:W-:-:S04]  /*3c90*/  VIADD R13, R27, 0x39 ;  /* 0x000000391b0d7836 */ /* 0x000fc80000000000 */
[----:B------:R-:W-:Y:S01]  /*3ca0*/  @!P1 STG.E desc[UR14][R2.64+0xc0], R20 ;  /* 0x0000c01402009986 */ /* 0x000fe2000c10190e */
[----:B------:R-:W-:-:S13]  /*3cb0*/  ISETP.GE.OR P1, PT, R69, UR6, P4 ;  /* 0x0000000645007c0c */ /* 0x000fda000a726670 */
[----:B------:R0:W-:Y:S01]  /*3cc0*/  @!P1 STG.E desc[UR14][R2.64+0xc4], R21 ;  /* 0x0000c41502009986 */ /* 0x0001e2000c10190e */
        /* <DEDUP_REMOVED lines=8> */
[C---:B------:R-:W-:Y:S01]  /*3d50*/  ISETP.GE.OR P6, PT, R69.reuse, UR6, P1 ;  /* 0x0000000645007c0c */ /* 0x040fe20008fc6670 */
[----:B------:R-:W-:-:S12]  /*3d60*/  VIADD R69, R69, 0x18 ;  /* 0x0000001845457836 */ /* 0x000fd80000000000 */
[----:B------:R2:W-:Y:S01]  /*3d70*/  @!P6 STG.E desc[UR14][R2.64+0xe4], R17 ;  /* 0x0000e4110200e986 */ /* 0x0005e2000c10190e */
[----:B------:R-:W-:-:S13]  /*3d80*/  ISETP.GE.OR P6, PT, R80, UR6, P2 ;  /* 0x0000000650007c0c */ /* 0x000fda00097c6670 */
[----:B------:R3:W-:Y:S01]  /*3d90*/  @!P6 STG.E desc[UR14][R24.64+0xe0], R18 ;  /* 0x0000e0121800e986 */ /* 0x0007e2000c10190e */
[----:B------:R-:W-:-:S13]  /*3da0*/  ISETP.GE.OR P6, PT, R80, UR6, P1 ;  /* 0x0000000650007c0c */ /* 0x000fda0008fc6670 */
[----:B------:R3:W-:Y:S01]  /*3db0*/  @!P6 STG.E desc[UR14][R24.64+0xe4], R19 ;  /* 0x0000e4131800e986 */ /* 0x0007e2000c10190e */
[----:B------:R-:W-:-:S04]  /*3dc0*/  LOP3.LUT P6, RZ, R70, 0x8, RZ, 0xc0, !PT ;  /* 0x0000000846ff7812 */ /* 0x000fc800078cc0ff */
[----:B------:R-:W-:-:S13]  /*3dd0*/  ISETP.GE.OR P6, PT, R0, UR6, P6 ;  /* 0x0000000600007c0c */ /* 0x000fda000b7c6670 */
[----:B------:R-:W4:Y:S01]  /*3de0*/  @!P6 LDC.64 R12, c[0x0][0x390] ;  /* 0x0000e400ff0ceb82 */ /* 0x000f220000000a00 */
[----:B0-----:R-:W-:-:S04]  /*3df0*/  @!P6 IMAD.IADD R21, R27, 0x1, R26 ;  /* 0x000000011b15e824 */ /* 0x001fc800078e021a */
[----:B----4-:R-:W-:-:S05]  /*3e00*/  @!P6 IMAD.WIDE R12, R21, 0x4, R12 ;  /* 0x00000004150ce825 */ /* 0x010fca00078e020c */
[----:B------:R3:W-:Y:S01]  /*3e10*/  @!P6 STG.E desc[UR14][R12.64], R56 ;  /* 0x000000380c00e986 */ /* 0x0007e2000c10190e */
[----:B------:R-:W-:-:S04]  /*3e20*/  LOP3.LUT P6, RZ, R70, 0x4, RZ, 0xc0, !PT ;  /* 0x0000000446ff7812 */ /* 0x000fc800078cc0ff */
[----:B------:R-:W-:-:S13]  /*3e30*/  ISETP.GE.OR P6, PT, R0, UR6, P6 ;  /* 0x0000000600007c0c */ /* 0x000fda000b7c6670 */
[----:B------:R3:W-:Y:S01]  /*3e40*/  @!P6 STG.E desc[UR14][R14.64+0x4], R57 ;  /* 0x000004390e00e986 */ /* 0x0007e2000c10190e */
[----:B------:R-:W-:-:S04]  /*3e50*/  LOP3.LUT P6, RZ, R70, 0x8, RZ, 0xc0, !PT ;  /* 0x0000000846ff7812 */ /* 0x000fc800078cc0ff */
[----:B------:R-:W-:-:S13]  /*3e60*/  ISETP.GE.OR P6, PT, R69, UR6, P6 ;  /* 0x0000000645007c0c */ /* 0x000fda000b7c6670 */
[----:B--2---:R-:W0:Y:S01]  /*3e70*/  @!P6 LDC.64 R2, c[0x0][0x390] ;  /* 0x0000e400ff02eb82 */ /* 0x004e220000000a00 */
[----:B------:R-:W-:-:S04]  /*3e80*/  @!P6 IMAD.IADD R27, R27, 0x1, R30 ;  /* 0x000000011b1be824 */ /* 0x000fc800078e021e */
[----:B0-----:R-:W-:-:S05]  /*3e90*/  @!P6 IMAD.WIDE R2, R27, 0x4, R2 ;  /* 0x000000041b02e825 */ /* 0x001fca00078e0202 */
[----:B------:R3:W-:Y:S01]  /*3ea0*/  @!P6 STG.E desc[UR14][R2.64], R58 ;  /* 0x0000003a0200e986 */ /* 0x0007e2000c10190e */
[----:B------:R-:W-:-:S04]  /*3eb0*/  LOP3.LUT P6, RZ, R70, 0x4, RZ, 0xc0, !PT ;  /* 0x0000000446ff7812 */ /* 0x000fc800078cc0ff */
[----:B------:R-:W-:-:S13]  /*3ec0*/  ISETP.GE.OR P6, PT, R69, UR6, P6 ;  /* 0x0000000645007c0c */ /* 0x000fda000b7c6670 */
        /* <DEDUP_REMOVED lines=49> */
[----:B------:R-:W-:Y:S02]  /*41e0*/  ISETP.GE.OR P6, PT, R0, UR6, P5 ;  /* 0x0000000600007c0c */ /* 0x000fe4000afc6670 */
[----:B------:R-:W-:-:S11]  /*41f0*/  ISETP.GE.OR P5, PT, R69, UR6, P5 ;  /* 0x0000000645007c0c */ /* 0x000fd6000afa6670 */
[----:B------:R3:W-:Y:S01]  /*4200*/  @!P6 STG.E desc[UR14][R14.64+0xa0], R76 ;  /* 0x0000a04c0e00e986 */ /* 0x0007e2000c10190e */
[----:B------:R-:W-:Y:S02]  /*4210*/  ISETP.GE.OR P6, PT, R0, UR6, P3 ;  /* 0x0000000600007c0c */ /* 0x000fe40009fc6670 */
[----:B------:R-:W-:-:S11]  /*4220*/  ISETP.GE.OR P3, PT, R69, UR6, P3 ;  /* 0x0000000645007c0c */ /* 0x000fd60009f66670 */
[----:B------:R3:W-:Y:S01]  /*4230*/  @!P6 STG.E desc[UR14][R14.64+0xa4], R77 ;  /* 0x0000a44d0e00e986 */ /* 0x0007e2000c10190e */
[C---:B------:R-:W-:Y:S02]  /*4240*/  ISETP.GE.OR P6, PT, R0.reuse, UR6, P0 ;  /* 0x0000000600007c0c */ /* 0x040fe400087c6670 */
[C---:B------:R-:W-:Y:S01]  /*4250*/  ISETP.GE.OR P0, PT, R69.reuse, UR6, P0 ;  /* 0x0000000645007c0c */ /* 0x040fe20008706670 */
[----:B------:R3:W-:Y:S01]  /*4260*/  @!P3 STG.E desc[UR14][R28.64+0xa4], R79 ;  /* 0x0000a44f1c00b986 */ /* 0x0007e2000c10190e */
[C---:B------:R-:W-:Y:S02]  /*4270*/  ISETP.GE.OR P3, PT, R0.reuse, UR6, P4 ;  /* 0x0000000600007c0c */ /* 0x040fe4000a766670 */
[C---:B------:R-:W-:Y:S01]  /*4280*/  ISETP.GE.OR P4, PT, R69.reuse, UR6, P4 ;  /* 0x0000000645007c0c */ /* 0x040fe2000a786670 */
[----:B------:R3:W-:Y:S01]  /*4290*/  @!P5 STG.E desc[UR14][R28.64+0xa0], R78 ;  /* 0x0000a04e1c00d986 */ /* 0x0007e2000c10190e */
[----:B------:R-:W-:Y:S02]  /*42a0*/  ISETP.GE.OR P5, PT, R0, UR6, P1 ;  /* 0x0000000600007c0c */ /* 0x000fe40008fa6670 */
[----:B------:R-:W-:-:S03]  /*42b0*/  ISETP.GE.OR P1, PT, R69, UR6, P1 ;  /* 0x0000000645007c0c */ /* 0x000fc60008f26670 */
[----:B------:R3:W-:Y:S01]  /*42c0*/  @!P6 STG.E desc[UR14][R14.64+0xc0], R72 ;  /* 0x0000c0480e00e986 */ /* 0x0007e2000c10190e */
[----:B------:R-:W-:Y:S02]  /*42d0*/  ISETP.GE.OR P6, PT, R0, UR6, P2 ;  /* 0x0000000600007c0c */ /* 0x000fe400097c6670 */
[----:B------:R-:W-:Y:S01]  /*42e0*/  ISETP.GE.OR P2, PT, R69, UR6, P2 ;  /* 0x0000000645007c0c */ /* 0x000fe20009746670 */
[----:B------:R3:W-:Y:S04]  /*42f0*/  @!P3 STG.E desc[UR14][R14.64+0xc4], R73 ;  /* 0x0000c4490e00b986 */ /* 0x0007e8000c10190e */
[----:B------:R3:W-:Y:S04]  /*4300*/  @!P0 STG.E desc[UR14][R28.64+0xc0], R74 ;  /* 0x0000c04a1c008986 */ /* 0x0007e8000c10190e */
[----:B------:R3:W-:Y:S04]  /*4310*/  @!P4 STG.E desc[UR14][R28.64+0xc4], R75 ;  /* 0x0000c44b1c00c986 */ /* 0x0007e8000c10190e */
[----:B------:R3:W-:Y:S04]  /*4320*/  @!P6 STG.E desc[UR14][R14.64+0xe0], R64 ;  /* 0x0000e0400e00e986 */ /* 0x0007e8000c10190e */
[----:B------:R3:W-:Y:S04]  /*4330*/  @!P5 STG.E desc[UR14][R14.64+0xe4], R65 ;  /* 0x0000e4410e00d986 */ /* 0x0007e8000c10190e */
[----:B------:R3:W-:Y:S01]  /*4340*/  @!P2 STG.E desc[UR14][R28.64+0xe0], R66 ;  /* 0x0000e0421c00a986 */ /* 0x0007e2000c10190e */
[----:B-1----:R-:W-:Y:S05]  /*4350*/  @P1 EXIT ;  /* 0x000000000000194d */ /* 0x002fea0003800000 */
[----:B------:R-:W-:Y:S01]  /*4360*/  STG.E desc[UR14][R28.64+0xe4], R67 ;  /* 0x0000e4431c007986 */ /* 0x000fe2000c10190e */
[----:B------:R-:W-:Y:S05]  /*4370*/  EXIT ;  /* 0x000000000000794d */ /* 0x000fea0003800000 */
.L_x_4:
[----:B------:R-:W-:-:S00]  /*4380*/  BRA `(.L_x_4) ;  /* 0xfffffffc00fc7947 */ /* 0x000fc0000383ffff */
[----:B------:R-:W-:-:S00]  /*4390*/  NOP ;  /* 0x0000000000007918 */ /* 0x000fc00000000000 */
        /* <DEDUP_REMOVED lines=14> */
.L_x_10:


//--------------------- .text._ZN8pygpukit3ops4tf3231sgemm_tf32_single_tile_verifiedEPKfS3_Pfiii --------------------------
	.section	.text._ZN8pygpukit3ops4tf3231sgemm_tf32_single_tile_verifiedEPKfS3_Pfiii,"ax",@progbits
	.align	128
        .global         _ZN8pygpukit3ops4tf3231sgemm_tf32_single_tile_verifiedEPKfS3_Pfiii
        .type           _ZN8pygpukit3ops4tf3231sgemm_tf32_single_tile_verifiedEPKfS3_Pfiii,@function
        .size           _ZN8pygpukit3ops4tf3231sgemm_tf32_single_tile_verifiedEPKfS3_Pfiii,(.L_x_11 - _ZN8pygpukit3ops4tf3231sgemm_tf32_single_tile_verifiedEPKfS3_Pfiii)
        .other          _ZN8pygpukit3ops4tf3231sgemm_tf32_single_tile_verifiedEPKfS3_Pfiii,@"STO_CUDA_ENTRY STV_DEFAULT"
_ZN8pygpukit3ops4tf3231sgemm_tf32_single_tile_verifiedEPKfS3_Pfiii:
.text._ZN8pygpukit3ops4tf3231sgemm_tf32_single_tile_verifiedEPKfS3_Pfiii:
[----:B------:R-:W-:Y:S01]  /*0000*/  LDC R1, c[0x0][0x37c] ;  /* 0x0000df00ff017b82 */ /* 0x000fe20000000800 */
[----:B------:R-:W0:Y:S02]  /*0010*/  S2R R13, SR_TID.X ;  /* 0x00000000000d7919 */ /* 0x000e240000002100 */
[----:B0-----:R-:W-:-:S13]  /*0020*/  ISETP.GT.U32.AND P0, PT, R13, 0x1f, PT ;  /* 0x0000001f0d00780c */ /* 0x001fda0003f04070 */
[----:B------:R-:W-:Y:S05]  /*0030*/  @P0 EXIT ;  /* 0x000000000000094d */ /* 0x000fea0003800000 */
[----:B------:R-:W0:Y:S01]  /*0040*/  LDCU UR10, c[0x0][0x3a0] ;  /* 0x00007400ff0a77ac */ /* 0x000e220008000800 */
[----:B------:R-:W-:Y:S02]  /*0050*/  SHF.R.U32.HI R2, RZ, 0x2, R13 ;  /* 0x00000002ff027819 */ /* 0x000fe4000001160d */
[----:B------:R-:W-:Y:S02]  /*0060*/  CS2R R8, SRZ ;  /* 0x0000000000087805 */ /* 0x000fe4000001ff00 */
[----:B------:R-:W-:Y:S01]  /*0070*/  CS2R R10, SRZ ;  /* 0x00000000000a7805 */ /* 0x000fe2000001ff00 */
[----:B------:R-:W1:Y:S01]  /*0080*/  LDCU.64 UR8, c[0x0][0x358] ;  /* 0x00006b00ff0877ac */ /* 0x000e620008000a00 */
[----:B0-----:R-:W-:-:S09]  /*0090*/  UISETP.GE.AND UP0, UPT, UR10, 0x1, UPT ;  /* 0x000000010a00788c */ /* 0x001fd2000bf06270 */
[----:B-1----:R-:W-:Y:S05]  /*00a0*/  BRA.U !UP0, `(.L_x_5) ;  /* 0x0000000908787547 */ /* 0x002fea000b800000 */
[----:B------:R-:W-:Y:S01]  /*00b0*/  UISETP.GE.U32.AND UP0, UPT, UR10, 0x19, UPT ;  /* 0x000000190a00788c */ /* 0x000fe2000bf06070 */
[----:B------:R-:W-:Y:S01]  /*00c0*/  LOP3.LUT R13, R13, 0x3, RZ, 0xc0, !PT ;  /* 0x000000030d0d7812 */ /* 0x000fe200078ec0ff */
[----:B------:R-:W-:Y:S01]  /*00d0*/  UIADD3 UR5, UPT, UPT, UR10, -0x1, URZ ;  /* 0xffffffff0a057890 */ /* 0x000fe2000fffe0ff */
[----:B------:R-:W-:Y:S02]  /*00e0*/  CS2R R10, SRZ ;  /* 0x00000000000a7805 */ /* 0x000fe4000001ff00 */
[----:B------:R-:W-:Y:S01]  /*00f0*/  CS2R R8, SRZ ;  /* 0x0000000000087805 */ /* 0x000fe2000001ff00 */
[----:B------:R-:W-:Y:S01]  /*0100*/  UMOV UR4, URZ ;  /* 0x000000ff00047c82 */ /* 0x000fe20008000000 */
[----:B------:R-:W-:Y:S01]  /*0110*/  IMAD R4, R2, UR10, R13 ;  /* 0x0000000a02047c24 */ /* 0x000fe2000f8e020d */
[----:B------:R-:W-:Y:S01]  /*0120*/  ULEA.HI UR5, UR5, 0x1, URZ, 0x1d ;  /* 0x0000000105057891 */ /* 0x000fe2000f8fe8ff */
[----:B------:R-:W-:Y:S11]  /*0130*/  BRA.U !UP0, `(.L_x_6) ;  /* 0x0000000508447547 */ /* 0x000ff6000b800000 */
[----:B------:R-:W0:Y:S01]  /*0140*/  LDCU.64 UR6, c[0x0][0x380] ;  /* 0x00007000ff0677ac */ /* 0x000e220008000a00 */
[----:B------:R-:W1:Y:S01]  /*0150*/  LDC R3, c[0x0][0x39c] ;  /* 0x0000e700ff037b82 */ /* 0x000e620000000800 */
[C---:B------:R-:W-:Y:S01]  /*0160*/  LOP3.LUT R21, R13.reuse, 0xc, RZ, 0xfc, !PT ;  /* 0x0000000c0d157812 */ /* 0x040fe200078efcff */
[----:B------:R-:W-:Y:S01]  /*0170*/  IMAD.MOV.U32 R11, RZ, RZ, RZ ;  /* 0x000000ffff0b7224 */ /* 0x000fe200078e00ff */
[C---:B------:R-:W-:Y:S01]  /*0180*/  LOP3.LUT R20, R13.reuse, 0x8, RZ, 0xfc, !PT ;  /* 0x000000080d147812 */ /* 0x040fe200078efcff */
[----:B------:R-:W-:Y:S01]  /*0190*/  ULOP3.LUT UR5, UR5, 0x3ffffffc, URZ, 0xc0, !UPT ;  /* 0x3ffffffc05057892 */ /* 0x000fe2000f8ec0ff */
[C---:B------:R-:W-:Y:S02]  /*01a0*/  LOP3.LUT R17, R13.reuse, 0x14, RZ, 0xfc, !PT ;  /* 0x000000140d117812 */ /* 0x040fe400078efcff */
[C---:B------:R-:W-:Y:S01]  /*01b0*/  LOP3.LUT R16, R13.reuse, 0x10, RZ, 0xfc, !PT ;  /* 0x000000100d107812 */ /* 0x040fe200078efcff */
[----:B------:R-:W-:Y:S01]  /*01c0*/  UIADD3 UR5, UPT, UPT, -UR5, URZ, URZ ;  /* 0x000000ff05057290 */ /* 0x000fe2000fffe1ff */
[----:B------:R-:W-:-:S02]  /*01d0*/  LOP3.LUT R7, R13, 0x1c, RZ, 0xfc, !PT ;  /* 0x0000001c0d077812 */ /* 0x000fc400078efcff */
[C---:B------:R-:W-:Y:S02]  /*01e0*/  LOP3.LUT R6, R13.reuse, 0x18, RZ, 0xfc, !PT ;  /* 0x000000180d067812 */ /* 0x040fe400078efcff */
[----:B------:R-:W-:Y:S02]  /*01f0*/  LOP3.LUT R5, R13, 0x4, RZ, 0xfc, !PT ;  /* 0x000000040d057812 */ /* 0x000fe400078efcff */
[----:B------:R-:W-:Y:S01]  /*0200*/  IADD3 R0, PT, PT, R2, 0x8, RZ ;  /* 0x0000000802007810 */ /* 0x000fe20007ffe0ff */
[----:B0-----:R-:W-:-:S04]  /*0210*/  UIADD3 UR4, UP0, UPT, UR6, 0x40, URZ ;  /* 0x0000004006047890 */ /* 0x001fc8000ff1e0ff */
[----:B------:R-:W-:Y:S01]  /*0220*/  IMAD R0, R0, UR10, R13 ;  /* 0x0000000a00007c24 */ /* 0x000fe2000f8e020d */
[----:B------:R-:W-:Y:S01]  /*0230*/  UIADD3.X UR6, UPT, UPT, URZ, UR7, URZ, UP0, !UPT ;  /* 0x00000007ff067290 */ /* 0x000fe200087fe4ff */
[----:B------:R-:W-:Y:S01]  /*0240*/  MOV R24, UR4 ;  /* 0x0000000400187c02 */ /* 0x000fe20008000f00 */
[-CC-:B-1----:R-:W-:Y:S01]  /*0250*/  IMAD R21, R21, R3.reuse, R2.reuse ;  /* 0x0000000315157224 */ /* 0x182fe200078e0202 */
[----:B------:R-:W-:Y:S01]  /*0260*/  UMOV UR4, URZ ;  /* 0x000000ff00047c82 */ /* 0x000fe20008000000 */
[-CC-:B------:R-:W-:Y:S02]  /*0270*/  IMAD R20, R20, R3.reuse, R2.reuse ;  /* 0x0000000314147224 */ /* 0x180fe400078e0202 */
[-CC-:B------:R-:W-:Y:S02]  /*0280*/  IMAD R17, R17, R3.reuse, R2.reuse ;  /* 0x0000000311117224 */ /* 0x180fe400078e0202 */
[-CC-:B------:R-:W-:Y:S02]  /*0290*/  IMAD R16, R16, R3.reuse, R2.reuse ;  /* 0x0000000310107224 */ /* 0x180fe400078e0202 */
[----:B------:R-:W-:-:S02]  /*02a0*/  IMAD R7, R7, R3, R2 ;  /* 0x0000000307077224 */ /* 0x000fc400078e0202 */
[-CC-:B------:R-:W-:Y:S02]  /*02b0*/  IMAD R6, R6, R3.reuse, R2.reuse ;  /* 0x0000000306067224 */ /* 0x180fe400078e0202 */
[-CC-:B------:R-:W-:Y:S02]  /*02c0*/  IMAD R5, R5, R3.reuse, R2.reuse ;  /* 0x0000000305057224 */ /* 0x180fe400078e0202 */
[----:B------:R-:W-:Y:S02]  /*02d0*/  IMAD R2, R13, R3, R2 ;  /* 0x000000030d027224 */ /* 0x000fe400078e0202 */
[----:B------:R-:W-:-:S07]  /*02e0*/  IMAD.U32 R25, RZ, RZ, UR6 ;  /* 0x00000006ff197e24 */ /* 0x000fce000f8e00ff */
.L_x_7:
[----:B------:R-:W0:Y:S01]  /*02f0*/  LDC.64 R28, c[0x0][0x388] ;  /* 0x0000e200ff1c7b82 */ /* 0x000e220000000a00 */
[----:B------:R-:W-:-:S05]  /*0300*/  IMAD.WIDE R26, R4, 0x4, R24 ;  /* 0x00000004041a7825 */ /* 0x000fca00078e0218 */
[----:B------:R-:W2:Y:S01]  /*0310*/  LDG.E.CONSTANT R14, desc[UR8][R26.64+-0x30] ;  /* 0xffffd0081a0e7981 */ /* 0x000ea2000c1e9900 */
[----:B0-----:R-:W-:-:S04]  /*0320*/  IMAD.WIDE R22, R2, 0x4, R28 ;  /* 0x0000000402167825 */ /* 0x001fc800078e021c */
[----:B------:R-:W-:Y:S01]  /*0330*/  IMAD.WIDE R12, R5, 0x4, R28 ;  /* 0x00000004050c7825 */ /* 0x000fe200078e021c */
[----:B------:R0:W2:Y:S04]  /*0340*/  LDG.E.CONSTANT R18, desc[UR8][R22.64] ;  /* 0x0000000816127981 */ /* 0x0000a8000c1e9900 */
[----:B------:R-:W2:Y:S01]  /*0350*/  LDG.E.CONSTANT R19, desc[UR8][R12.64] ;  /* 0x000000080c137981 */ /* 0x000ea2000c1e9900 */
[----:B0-----:R-:W-:-:S03]  /*0360*/  IMAD.WIDE R22, R0, 0x4, R24 ;  /* 0x0000000400167825 */ /* 0x001fc600078e0218 */
[----:B------:R-:W2:Y:S04]  /*0370*/  LDG.E.CONSTANT R12, desc[UR8][R26.64+-0x40] ;  /* 0xffffc0081a0c7981 */ /* 0x000ea8000c1e9900 */
[----:B------:R-:W2:Y:S04]  /*0380*/  LDG.E.CONSTANT R13, desc[UR8][R22.64+-0x40] ;  /* 0xffffc008160d7981 */ /* 0x000ea8000c1e9900 */
[----:B------:R-:W2:Y:S02]  /*0390*/  LDG.E.CONSTANT R15, desc[UR8][R22.64+-0x30] ;  /* 0xffffd008160f7981 */ /* 0x000ea4000c1e9900 */
[----:B--2---:R-:W-:Y:S01]  /*03a0*/  HMMA.1688.F32.TF32 R12, R12, R18, R8 ;  /* 0x000000120c0c723c */ /* 0x004fe20000081008 */
[--C-:B------:R-:W-:Y:S01]  /*03b0*/  IMAD.WIDE R18, R20, 0x4, R28.reuse ;  /* 0x0000000414127825 */ /* 0x100fe200078e021c */
[----:B------:R-:W2:Y:S03]  /*03c0*/  LDG.E.CONSTANT R10, desc[UR8][R26.64+-0x10] ;  /* 0xfffff0081a0a7981 */ /* 0x000ea6000c1e9900 */
[--C-:B------:R-:W-:Y:S01]  /*03d0*/  IMAD.WIDE R8, R21, 0x4, R28.reuse ;  /* 0x0000000415087825 */ /* 0x100fe200078e021c */
[----:B------:R-:W2:Y:S04]  /*03e0*/  LDG.E.CONSTANT R11, desc[UR8][R22.64+-0x10] ;  /* 0xfffff008160b7981 */ /* 0x000ea8000c1e9900 */
[----:B------:R-:W2:Y:S04]  /*03f0*/  LDG.E.CONSTANT R18, desc[UR8][R18.64] ;  /* 0x0000000812127981 */ /* 0x000ea8000c1e9900 */
        /* <DEDUP_REMOVED lines=15> */
[----:B------:R-:W-:Y:S01]  /*04f0*/  IMAD.WIDE R28, R7, 0x4, R28 ;  /* 0x00000004071c7825 */ /* 0x000fe200078e021c */
[----:B------:R-:W2:Y:S04]  /*0500*/  LDG.E.CONSTANT R14, desc[UR8][R26.64+0x30] ;  /* 0x000030081a0e7981 */ /* 0x000ea8000c1e9900 */
[----:B------:R-:W2:Y:S04]  /*0510*/  LDG.E.CONSTANT R18, desc[UR8][R18.64] ;  /* 0x0000000812127981 */ /* 0x000ea8000c1e9900 */
[----:B------:R-:W2:Y:S04]  /*0520*/  LDG.E.CONSTANT R13, desc[UR8][R22.64+0x20] ;  /* 0x00002008160d7981 */ /* 0x000ea8000c1e9900 */
[----:B------:R-:W2:Y:S04]  /*0530*/  LDG.E.CONSTANT R15, desc[UR8][R22.64+0x30] ;  /* 0x00003008160f7981 */ /* 0x000ea8000c1e9900 */
[----:B------:R-:W2:Y:S01]  /*0540*/  LDG.E.CONSTANT R19, desc[UR8][R28.64] ;  /* 0x000000081c137981 */ /* 0x000ea2000c1e9900 */
[----:B------:R-:W-:-:S04]  /*0550*/  UIADD3 UR5, UPT, UPT, UR5, 0x4, URZ ;  /* 0x0000000405057890 */ /* 0x000fc8000fffe0ff */
[----:B------:R-:W-:Y:S01]  /*0560*/  UISETP.NE.AND UP0, UPT, UR5, URZ, UPT ;  /* 0x000000ff0500728c */ /* 0x000fe2000bf05270 */
[----:B------:R-:W-:Y:S01]  /*0570*/  IADD3 R0, PT, PT, R0, 0x20, RZ ;  /* 0x0000002000007810 */ /* 0x000fe20007ffe0ff */
[----:B------:R-:W-:Y:S01]  /*0580*/  VIADD R4, R4, 0x20 ;  /* 0x0000002004047836 */ /* 0x000fe20000000000 */
[C---:B------:R-:W-:Y:S01]  /*0590*/  LEA R21, R3.reuse, R21, 0x5 ;  /* 0x0000001503157211 */ /* 0x040fe200078e28ff */
[C---:B------:R-:W-:Y:S01]  /*05a0*/  IMAD R20, R3.reuse, 0x20, R20 ;  /* 0x0000002003147824 */ /* 0x040fe200078e0214 */
[C---:B------:R-:W-:Y:S01]  /*05b0*/  LEA R17, R3.reuse, R17, 0x5 ;  /* 0x0000001103117211 */ /* 0x040fe200078e28ff */
[C---:B------:R-:W-:Y:S01]  /*05c0*/  IMAD R16, R3.reuse, 0x20, R16 ;  /* 0x0000002003107824 */ /* 0x040fe200078e0210 */
[C---:B------:R-:W-:Y:S01]  /*05d0*/  LEA R7, R3.reuse, R7, 0x5 ;  /* 0x0000000703077211 */ /* 0x040fe200078e28ff */
[C---:B------:R-:W-:Y:S01]  /*05e0*/  IMAD R6, R3.reuse, 0x20, R6 ;  /* 0x0000002003067824 */ /* 0x040fe200078e0206 */
[C---:B------:R-:W-:Y:S01]  /*05f0*/  LEA R5, R3.reuse, R5, 0x5 ;  /* 0x0000000503057211 */ /* 0x040fe200078e28ff */
[----:B------:R-:W-:Y:S01]  /*0600*/  IMAD R2, R3, 0x20, R2 ;  /* 0x0000002003027824 */ /* 0x000fe200078e0202 */
[----:B------:R-:W-:Y:S01]  /*0610*/  UIADD3 UR4, UPT, UPT, UR4, 0x20, URZ ;  /* 0x0000002004047890 */ /* 0x000fe2000fffe0ff */
[----:B--2---:R-:W-:Y:S01]  /*0620*/  HMMA.1688.F32.TF32 R8, R12, R18, R8 ;  /* 0x000000120c08723c */ /* 0x004fe20000081008 */
[----:B------:R-:W-:-:S04]  /*0630*/  NOP ;  /* 0x0000000000007918 */ /* 0x000fc80000000000 */
[----:B------:R-:W-:-:S15]  /*0640*/  BRA.U UP0, `(.L_x_7) ;  /* 0xfffffffd00287547 */ /* 0x000fde000b83ffff */
.L_x_6:
[----:B------:R-:W0:Y:S01]  /*0650*/  LDC R3, c[0x0][0x3a0] ;  /* 0x0000e800ff037b82 */ /* 0x000e220000000800 */
[----:B------:R-:W1:Y:S01]  /*0660*/  S2R R17, SR_TID.X ;  /* 0x0000000000117919 */ /* 0x000e620000002100 */
[----:B0-----:R-:W-:-:S04]  /*0670*/  IADD3 R4, PT, PT, R3, -0x1, RZ ;  /* 0xffffffff03047810 */ /* 0x001fc80007ffe0ff */
[----:B------:R-:W-:-:S04]  /*0680*/  LEA.HI R2, R4, 0x1, RZ, 0x1d ;  /* 0x0000000104027811 */ /* 0x000fc800078fe8ff */
[----:B------:R-:W-:Y:S02]  /*0690*/  LOP3.LUT P0, R2, R2, 0x3, RZ, 0xc0, !PT ;  /* 0x0000000302027812 */ /* 0x000fe4000780c0ff */
[----:B-1----:R-:W-:Y:S02]  /*06a0*/  LOP3.LUT R18, R17, 0x3, RZ, 0xc0, !PT ;  /* 0x0000000311127812 */ /* 0x002fe400078ec0ff */
[----:B------:R-:W-:-:S05]  /*06b0*/  SHF.R.U32.HI R17, RZ, 0x2, R17 ;  /* 0x00000002ff117819 */ /* 0x000fca0000011611 */
[----:B------:R-:W-:-:S05]  /*06c0*/  IMAD R16, R17, R3, R18 ;  /* 0x0000000311107224 */ /* 0x000fca00078e0212 */
[----:B------:R-:W-:Y:S01]  /*06d0*/  LEA R0, R3, R16, 0x3 ;  /* 0x0000001003007211 */ /* 0x000fe200078e18ff */
[----:B------:R-:W-:Y:S06]  /*06e0*/  @!P0 BRA `(.L_x_5) ;  /* 0x0000000000e88947 */ /* 0x000fec0003800000 */
[----:B------:R-:W-:Y:S02]  /*06f0*/  ISETP.NE.AND P1, PT, R2, 0x1, PT ;  /* 0x000000010200780c */ /* 0x000fe40003f25270 */
[----:B------:R-:W-:-:S11]  /*0700*/  LOP3.LUT P0, RZ, R4, 0x8, RZ, 0xc0, !PT ;  /* 0x0000000804ff7812 */ /* 0x000fd6000780c0ff */
[----:B------:R-:W-:Y:S05]  /*0710*/  @!P1 BRA `(.L_x_8) ;  /* 0x0000000000889947 */ /* 0x000fea0003800000 */
[----:B------:R-:W0:Y:S01]  /*0720*/  LDC R26, c[0x0][0x39c] ;  /* 0x0000e700ff1a7b82 */ /* 0x000e220000000800 */
[----:B------:R-:W-:Y:S01]  /*0730*/  VIADD R12, R18, UR4 ;  /* 0x00000004120c7c36 */ /* 0x000fe20008000000 */
[----:B------:R-:W-:Y:S01]  /*0740*/  IADD3 R25, PT, PT, R16, UR4, RZ ;  /* 0x0000000410197c10 */ /* 0x000fe2000fffe0ff */
[----:B------:R-:W-:-:S05]  /*0750*/  VIADD R13, R0, UR4 ;  /* 0x00000004000d7c36 */ /* 0x000fca0008000000 */
[----:B------:R-:W1:Y:S08]  /*0760*/  LDC.64 R20, c[0x0][0x380] ;  /* 0x0000e000ff147b82 */ /* 0x000e700000000a00 */
[----:B------:R-:W2:Y:S01]  /*0770*/  LDC.64 R2, c[0x0][0x388] ;  /* 0x0000e200ff027b82 */ /* 0x000ea20000000a00 */
[----:B0-----:R-:W-:-:S05]  /*0780*/  IMAD R7, R12, R26, R17 ;  /* 0x0000001a0c077224 */ /* 0x001fca00078e0211 */
[----:B------:R-:W-:Y:S01]  /*0790*/  LEA R5, R26, R7, 0x2 ;  /* 0x000000071a057211 */ /* 0x000fe200078e10ff */
[----:B-1----:R-:W-:-:S04]  /*07a0*/  IMAD.WIDE R24, R25, 0x4, R20 ;  /* 0x0000000419187825 */ /* 0x002fc800078e0214 */
[----:B------:R-:W-:Y:S01]  /*07b0*/  IMAD.WIDE R20, R13, 0x4, R20 ;  /* 0x000000040d147825 */ /* 0x000fe200078e0214 */
[----:B------:R-:W-:Y:S01]  /*07c0*/  IADD3 R19, PT, PT, R12, 0x8, RZ ;  /* 0x000000080c137810 */ /* 0x000fe20007ffe0ff */
[----:B------:R-:W3:Y:S02]  /*07d0*/  LDG.E.CONSTANT R14, desc[UR8][R24.64+0x10] ;  /* 0x00001008180e7981 */ /* 0x000ee4000c1e9900 */
[--C-:B--2---:R-:W-:Y:S02]  /*07e0*/  IMAD.WIDE R6, R7, 0x4, R2.reuse ;  /* 0x0000000407067825 */ /* 0x104fe400078e0202 */
[----:B------:R-:W3:Y:S02]  /*07f0*/  LDG.E.CONSTANT R12, desc[UR8][R24.64] ;  /* 0x00000008180c7981 */ /* 0x000ee4000c1e9900 */
[----:B------:R-:W-:Y:S02]  /*0800*/  IMAD.WIDE R4, R5, 0x4, R2 ;  /* 0x0000000405047825 */ /* 0x000fe400078e0202 */
[----:B------:R-:W3:Y:S04]  /*0810*/  LDG.E.CONSTANT R22, desc[UR8][R6.64] ;  /* 0x0000000806167981 */ /* 0x000ee8000c1e9900 */
[----:B------:R-:W3:Y:S04]  /*0820*/  LDG.E.CONSTANT R23, desc[UR8][R4.64] ;  /* 0x0000000804177981 */ /* 0x000ee8000c1e9900 */
[----:B------:R-:W3:Y:S04]  /*0830*/  LDG.E.CONSTANT R13, desc[UR8][R20.64] ;  /* 0x00000008140d7981 */ /* 0x000ee8000c1e9900 */
[----:B------:R-:W3:Y:S01]  /*0840*/  LDG.E.CONSTANT R15, desc[UR8][R20.64+0x10] ;  /* 0x00001008140f7981 */ /* 0x000ee2000c1e9900 */
[----:B------:R-:W-:-:S03]  /*0850*/  IMAD R19, R19, R26, R17 ;  /* 0x0000001a13137224 */ /* 0x000fc600078e0211 */
[----:B------:R-:W2:Y:S02]  /*0860*/  LDG.E.CONSTANT R4, desc[UR8][R24.64+0x20] ;  /* 0x0000200818047981 */ /* 0x000ea4000c1e9900 */
[----:B------:R-:W-:Y:S01]  /*0870*/  LEA R29, R26, R19, 0x2 ;  /* 0x000000131a1d7211 */ /* 0x000fe200078e10ff */
[--C-:B------:R-:W-:Y:S01]  /*0880*/  IMAD.WIDE R26, R19, 0x4, R2.reuse ;  /* 0x00000004131a7825 */ /* 0x100fe200078e0202 */
[----:B------:R-:W2:Y:S03]  /*0890*/  LDG.E.CONSTANT R6, desc[UR8][R24.64+0x30] ;  /* 0x0000300818067981 */ /* 0x000ea6000c1e9900 */
[----:B------:R-:W-:Y:S01]  /*08a0*/  IMAD.WIDE R28, R29, 0x4, R2 ;  /* 0x000000041d1c7825 */ /* 0x000fe200078e0202 */
[----:B------:R-:W2:Y:S04]  /*08b0*/  LDG.E.CONSTANT R5, desc[UR8][R20.64+0x20] ;  /* 0x0000200814057981 */ /* 0x000ea8000c1e9900 */
[----:B------:R-:W2:Y:S04]  /*08c0*/  LDG.E.CONSTANT R2, desc[UR8][R26.64] ;  /* 0x000000081a027981 */ /* 0x000ea8000c1e9900 */
[----:B------:R-:W2:Y:S04]  /*08d0*/  LDG.E.CONSTANT R3, desc[UR8][R28.64] ;  /* 0x000000081c037981 */ /* 0x000ea8000c1e9900 */
[----:B------:R-:W2:Y:S01]  /*08e0*/  LDG.E.CONSTANT R7, desc[UR8][R20.64+0x30] ;  /* 0x0000300814077981 */ /* 0x000ea2000c1e9900 */
[----:B------:R-:W-:Y:S01]  /*08f0*/  UIADD3 UR4, UPT, UPT, UR4, 0x10, URZ ;  /* 0x0000001004047890 */ /* 0x000fe2000fffe0ff */
[----:B---3--:R-:W-:-:S15]  /*0900*/  HMMA.1688.F32.TF32 R8, R12, R22, R8 ;  /* 0x000000160c08723c */ /* 0x008fde0000081008 */
[----:B------:R-:W-:-:S05]  /*0910*/  NOP ;  /* 0x0000000000007918 */ /* 0x000fca0000000000 */
[----:B--2---:R-:W-:-:S15]  /*0920*/  HMMA.1688.F32.TF32 R8, R4, R2, R8 ;  /* 0x000000020408723c */ /* 0x004fde0000081008 */
[----:B------:R-:W-:-:S05]  /*0930*/  NOP ;  /* 0x0000000000007918 */ /* 0x000fca0000000000 */
.L_x_8:
[----:B------:R-:W-:Y:S05]  /*0940*/  @P0 BRA `(.L_x_5) ;  /* 0x0000000000500947 */ /* 0x000fea0003800000 */
[----:B------:R-:W0:Y:S01]  /*0950*/  LDC R6, c[0x0][0x39c] ;  /* 0x0000e700ff067b82 */ /* 0x000e220000000800 */
[----:B------:R-:W-:Y:S01]  /*0960*/  VIADD R18, R18, UR4 ;  /* 0x0000000412127c36 */ /* 0x000fe20008000000 */
[----:B------:R-:W-:-:S06]  /*0970*/  IADD3 R15, PT, PT, R16, UR4, RZ ;  /* 0x00000004100f7c10 */ /* 0x000fcc000fffe0ff */
[----:B------:R-:W1:Y:S08]  /*0980*/  LDC.64 R4, c[0x0][0x388] ;  /* 0x0000e200ff047b82 */ /* 0x000e700000000a00 */
[----:B------:R-:W2:Y:S01]  /*0990*/  LDC.64 R2, c[0x0][0x380] ;  /* 0x0000e000ff027b82 */ /* 0x000ea20000000a00 */
[----:B0-----:R-:W-:Y:S02]  /*09a0*/  IMAD R7, R18, R6, R17 ;  /* 0x0000000612077224 */ /* 0x001fe400078e0211 */
[----:B------:R-:W-:-:S03]  /*09b0*/  VIADD R17, R0, UR4 ;  /* 0x0000000400117c36 */ /* 0x000fc60008000000 */
[----:B------:R-:W-:Y:S01]  /*09c0*/  LEA R13, R6, R7, 0x2 ;  /* 0x00000007060d7211 */ /* 0x000fe200078e10ff */
[----:B-1----:R-:W-:-:S04]  /*09d0*/  IMAD.WIDE R6, R7, 0x4, R4 ;  /* 0x0000000407067825 */ /* 0x002fc800078e0204 */
[----:B------:R-:W-:Y:S01]  /*09e0*/  IMAD.WIDE R12, R13, 0x4, R4 ;  /* 0x000000040d0c7825 */ /* 0x000fe200078e0204 */
[----:B------:R-:W3:Y:S03]  /*09f0*/  LDG.E.CONSTANT R14, desc[UR8][R6.64] ;  /* 0x00000008060e7981 */ /* 0x000ee6000c1e9900 */
[--C-:B--2---:R-:W-:Y:S02]  /*0a00*/  IMAD.WIDE R4, R15, 0x4, R2.reuse ;  /* 0x000000040f047825 */ /* 0x104fe400078e0202 */
[----:B------:R-:W3:Y:S02]  /*0a10*/  LDG.E.CONSTANT R15, desc[UR8][R12.64] ;  /* 0x000000080c0f7981 */ /* 0x000ee4000c1e9900 */
[----:B------:R-:W-:Y:S02]  /*0a20*/  IMAD.WIDE R2, R17, 0x4, R2 ;  /* 0x0000000411027825 */ /* 0x000fe400078e0202 */
[----:B------:R-:W3:Y:S04]  /*0a30*/  LDG.E.CONSTANT R16, desc[UR8][R4.64] ;  /* 0x0000000804107981 */ /* 0x000ee8000c1e9900 */
[----:B------:R-:W3:Y:S04]  /*0a40*/  LDG.E.CONSTANT R18, desc[UR8][R4.64+0x10] ;  /* 0x0000100804127981 */ /* 0x000ee8000c1e9900 */
[----:B------:R-:W3:Y:S04]  /*0a50*/  LDG.E.CONSTANT R17, desc[UR8][R2.64] ;  /* 0x0000000802117981 */ /* 0x000ee8000c1e9900 */
[----:B------:R-:W3:Y:S02]  /*0a60*/  LDG.E.CONSTANT R19, desc[UR8][R2.64+0x10] ;  /* 0x0000100802137981 */ /* 0x000ee4000c1e9900 */
[----:B---3--:R-:W-:-:S15]  /*0a70*/  HMMA.1688.F32.TF32 R8, R16, R14, R8 ;  /* 0x0000000e1008723c */ /* 0x008fde0000081008 */
[----:B------:R-:W-:-:S05]  /*0a80*/  NOP ;  /* 0x0000000000007918 */ /* 0x000fca0000000000 */
.L_x_5:
[----:B------:R-:W0:Y:S01]  /*0a90*/  S2R R2, SR_TID.X ;  /* 0x0000000000027919 */ /* 0x000e220000002100 */
[----:B------:R-:W1:Y:S01]  /*0aa0*/  LDCU.64 UR4, c[0x0][0x398] ;  /* 0x00007300ff0477ac */ /* 0x000e620008000a00 */
[----:B0-----:R-:W-:Y:S02]  /*0ab0*/  SHF.L.U32 R0, R2, 0x1, RZ ;  /* 0x0000000102007819 */ /* 0x001fe400000006ff */
[----:B------:R-:W-:Y:S02]  /*0ac0*/  SHF.R.U32.HI R13, RZ, 0x2, R2 ;  /* 0x00000002ff0d7819 */ /* 0x000fe40000011602 */
[----:B------:R-:W-:-:S03]  /*0ad0*/  LOP3.LUT R0, R0, 0x6, RZ, 0xc0, !PT ;  /* 0x0000000600007812 */ /* 0x000fc600078ec0ff */
[----:B------:R-:W-:Y:S01]  /*0ae0*/  VIADD R15, R13, 0x8 ;  /* 0x000000080d0f7836 */ /* 0x000fe20000000000 */
[C---:B------:R-:W-:Y:S02]  /*0af0*/  IADD3 R3, PT, PT, R0.reuse, 0x1, RZ ;  /* 0x0000000100037810 */ /* 0x040fe40007ffe0ff */
[----:B-1----:R-:W-:Y:S02]  /*0b00*/  ISETP.GE.AND P0, PT, R0, UR5, PT ;  /* 0x0000000500007c0c */ /* 0x002fe4000bf06270 */
[----:B------:R-:W-:Y:S02]  /*0b10*/  ISETP.GE.AND P1, PT, R3, UR5, PT ;  /* 0x0000000503007c0c */ /* 0x000fe4000bf26270 */
[C---:B------:R-:W-:Y:S02]  /*0b20*/  ISETP.GE.OR P3, PT, R13.reuse, UR4, P0 ;  /* 0x000000040d007c0c */ /* 0x040fe40008766670 */
[----:B------:R-:W-:Y:S02]  /*0b30*/  ISETP.GE.OR P2, PT, R13, UR4, P1 ;  /* 0x000000040d007c0c */ /* 0x000fe40008f46670 */
[----:B------:R-:W-:-:S02]  /*0b40*/  ISETP.GE.OR P0, PT, R15, UR4, P0 ;  /* 0x000000040f007c0c */ /* 0x000fc40008706670 */
[----:B------:R-:W-:-:S07]  /*0b50*/  ISETP.GE.OR P1, PT, R15, UR4, P1 ;  /* 0x000000040f007c0c */ /* 0x000fce0008f26670 */
[----:B------:R-:W0:Y:S02]  /*0b60*/  @!P3 LDC.64 R6, c[0x0][0x390] ;  /* 0x0000e400ff06bb82 */ /* 0x000e240000000a00 */
[C---:B------:R-:W-:Y:S02]  /*0b70*/  @!P2 IMAD R17, R13.reuse, UR5, RZ ;  /* 0x000000050d11ac24 */ /* 0x040fe4000f8e02ff */
[----:B------:R-:W-:-:S03]  /*0b80*/  @!P3 IMAD R13, R13, UR5, R0 ;  /* 0x000000050d0dbc24 */ /* 0x000fc6000f8e0200 */
[----:B------:R-:W-:Y:S01]  /*0b90*/  @!P2 IADD3 R12, P4, PT, R17, R0, RZ ;  /* 0x00000000110ca210 */ /* 0x000fe20007f9e0ff */
[----:B------:R-:W1:Y:S03]  /*0ba0*/  @!P2 LDC.64 R2, c[0x0][0x390] ;  /* 0x0000e400ff02ab82 */ /* 0x000e660000000a00 */
[----:B------:R-:W-:-:S05]  /*0bb0*/  @!P2 IADD3.X R14, PT, PT, RZ, RZ, RZ, P4, !PT ;  /* 0x000000ffff0ea210 */ /* 0x000fca00027fe4ff */
[----:B------:R-:W2:Y:S01]  /*0bc0*/  @!P0 LDC.64 R4, c[0x0][0x390] ;  /* 0x0000e400ff048b82 */ /* 0x000ea20000000a00 */
[----:B0-----:R-:W-:-:S04]  /*0bd0*/  @!P3 IMAD.WIDE.U32 R6, R13, 0x4, R6 ;  /* 0x000000040d06b825 */ /* 0x001fc800078e0006 */
[----:B------:R-:W-:Y:S01]  /*0be0*/  @!P0 IMAD R13, R15, UR5, R0 ;  /* 0x000000050f0d8c24 */ /* 0x000fe2000f8e0200 */
[----:B------:R0:W-:Y:S01]  /*0bf0*/  @!P3 STG.E desc[UR8][R6.64], R8 ;  /* 0x000000080600b986 */ /* 0x0001e2000c101908 */
[----:B-1----:R-:W-:-:S04]  /*0c00*/  @!P2 LEA R2, P4, R12, R2, 0x2 ;  /* 0x000000020c02a211 */ /* 0x002fc800078810ff */
[----:B------:R-:W-:Y:S01]  /*0c10*/  @!P2 LEA.HI.X R3, R12, R3, R14, 0x2, P4 ;  /* 0x000000030c03a211 */ /* 0x000fe200020f140e */
[----:B--2---:R-:W-:-:S04]  /*0c20*/  @!P0 IMAD.WIDE.U32 R4, R13, 0x4, R4 ;  /* 0x000000040d048825 */ /* 0x004fc800078e0004 */
[----:B------:R0:W-:Y:S04]  /*0c30*/  @!P2 STG.E desc[UR8][R2.64+0x4], R9 ;  /* 0x000004090200a986 */ /* 0x0001e8000c101908 */
[----:B------:R0:W-:Y:S01]  /*0c40*/  @!P0 STG.E desc[UR8][R4.64], R10 ;  /* 0x0000000a04008986 */ /* 0x0001e2000c101908 */
[----:B------:R-:W-:Y:S05]  /*0c50*/  @P1 EXIT ;  /* 0x000000000000194d */ /* 0x000fea0003800000 */
[----:B------:R-:W1:Y:S01]  /*0c60*/  LDCU.64 UR6, c[0x0][0x390] ;  /* 0x00007200ff0677ac */ /* 0x000e620008000a00 */
[----:B------:R-:W-:-:S05]  /*0c70*/  IMAD R15, R15, UR5, RZ ;  /* 0x000000050f0f7c24 */ /* 0x000fca000f8e02ff */
[----:B------:R-:W-:-:S04]  /*0c80*/  IADD3 R0, P0, PT, R15, R0, RZ ;  /* 0x000000000f007210 */ /* 0x000fc80007f1e0ff */
[----:B0-----:R-:W-:Y:S02]  /*0c90*/  IADD3.X R3, PT, PT, RZ, RZ, RZ, P0, !PT ;  /* 0x000000ffff037210 */ /* 0x001fe400007fe4ff */
[----:B-1----:R-:W-:-:S04]  /*0ca0*/  LEA R2, P0, R0, UR6, 0x2 ;  /* 0x0000000600027c11 */ /* 0x002fc8000f8010ff */
[----:B------:R-:W-:-:S05]  /*0cb0*/  LEA.HI.X R3, R0, UR7, R3, 0x2, P0 ;  /* 0x0000000700037c11 */ /* 0x000fca00080f1403 */
[----:B------:R-:W-:Y:S01]  /*0cc0*/  STG.E desc[UR8][R2.64+0x4], R11 ;  /* 0x0000040b02007986 */ /* 0x000fe2000c101908 */
[----:B------:R-:W-:Y:S05]  /*0cd0*/  EXIT ;  /* 0x000000000000794d */ /* 0x000fea0003800000 */
.L_x_9:
        /* <DEDUP_REMOVED lines=10> */
.L_x_11:


//--------------------- .nv.shared._ZN8pygpukit3ops4tf3224sgemm_tf32_ampere_kernelEPKfS3_Pfiii --------------------------
	.section	.nv.shared._ZN8pygpukit3ops4tf3224sgemm_tf32_ampere_kernelEPKfS3_Pfiii,"aw",@nobits
	.sectionflags	@""
	.align	4
.nv.shared._ZN8pygpukit3ops4tf3224sgemm_tf32_ampere_kernelEPKfS3_Pfiii:
	.zero		38400


//--------------------- .nv.shared.reserved.0     --------------------------
	.section	.nv.shared.reserved.0,"aw",@nobits
	.weak		__nv_reservedSMEM_offset_0_alias
	.size		__nv_reservedSMEM_offset_0_alias, 0, 64
	.other		__nv_reservedSMEM_offset_0_alias,@"STO_CUDA_RESERVED_SHARED STV_DEFAULT"
__nv_reservedSMEM_offset_0_alias:
	.zero		0
	.zero		64


//--------------------- .nv.constant0._ZN8pygpukit3ops4tf3224sgemm_tf32_ampere_kernelEPKfS3_Pfiii --------------------------
	.section	.nv.constant0._ZN8pygpukit3ops4tf3224sgemm_tf32_ampere_kernelEPKfS3_Pfiii,"a",@progbits
	.sectionflags	@""
	.align	4
.nv.constant0._ZN8pygpukit3ops4tf3224sgemm_tf32_ampere_kernelEPKfS3_Pfiii:
	.zero		932


//--------------------- .nv.constant0._ZN8pygpukit3ops4tf3231sgemm_tf32_single_tile_verifiedEPKfS3_Pfiii --------------------------
	.section	.nv.constant0._ZN8pygpukit3ops4tf3231sgemm_tf32_single_tile_verifiedEPKfS3_Pfiii,"a",@progbits
	.sectionflags	@""
	.align	4
.nv.constant0._ZN8pygpukit3ops4tf3231sgemm_tf32_single_tile_verifiedEPKfS3_Pfiii:
	.zero		932


//--------------------- SYMBOLS --------------------------

	.type		.nv.reservedSmem.offset0,@object
	.size		.nv.reservedSmem.offset0,0x4
	.type		.nv.reservedSmem.cap,@object
	.size		.nv.reservedSmem.cap,0x4
